







.version 5.0
.target sm_61
.address_size 64


.global .align 8 .b8 _ZTVSt9basic_iosIcSt11char_traitsIcEE[32];
.global .align 8 .b8 _ZTTSo[8];
.global .align 8 .b8 _ZTVSt15basic_streambufIcSt11char_traitsIcEE[128];
.global .align 8 .b8 _ZTVNSt7__cxx1115basic_stringbufIcSt11char_traitsIcESaIcEEE[128];
.global .align 8 .b8 _ZTTNSt7__cxx1119basic_ostringstreamIcSt11char_traitsIcESaIcEEE[8];
.global .align 8 .b8 _ZTVN10__cxxabiv119__pointer_type_infoE[8];
.global .align 8 .b8 _ZTVN10__cxxabiv120__function_type_infoE[8];
.global .align 8 .b8 _ZTVN10__cxxabiv117__class_type_infoE[8];
.global .align 8 .b8 _ZTVN10__cxxabiv120__si_class_type_infoE[8];
.global .align 8 .b8 _ZTVSt9exception[40];
.global .align 8 .b8 _ZTVN3c105ErrorE[40];
.global .align 8 .b8 _ZTVN3c1020intrusive_ptr_targetE[40];
.global .align 8 .b8 _ZTVN3c1011StorageImplE[40];
.global .align 8 .b8 _ZTVN6caffe28OperatorINS_11CUDAContextEEE[136];
.global .align 8 .b8 _ZTVN6caffe214InstanceNormOpIfNS_11CUDAContextEEE[136];
.global .align 8 .b8 _ZTVN6caffe222InstanceNormGradientOpIfNS_11CUDAContextEEE[136];

.visible .entry _ZN6caffe275_GLOBAL__N__51_tmpxft_00006b14_00000000_7_instance_norm_op_cpp1_ii_3a5338cc22InstanceNormMeanKernelEiiiiiiPKfPf(
.param .u32 _ZN6caffe275_GLOBAL__N__51_tmpxft_00006b14_00000000_7_instance_norm_op_cpp1_ii_3a5338cc22InstanceNormMeanKernelEiiiiiiPKfPf_param_0,
.param .u32 _ZN6caffe275_GLOBAL__N__51_tmpxft_00006b14_00000000_7_instance_norm_op_cpp1_ii_3a5338cc22InstanceNormMeanKernelEiiiiiiPKfPf_param_1,
.param .u32 _ZN6caffe275_GLOBAL__N__51_tmpxft_00006b14_00000000_7_instance_norm_op_cpp1_ii_3a5338cc22InstanceNormMeanKernelEiiiiiiPKfPf_param_2,
.param .u32 _ZN6caffe275_GLOBAL__N__51_tmpxft_00006b14_00000000_7_instance_norm_op_cpp1_ii_3a5338cc22InstanceNormMeanKernelEiiiiiiPKfPf_param_3,
.param .u32 _ZN6caffe275_GLOBAL__N__51_tmpxft_00006b14_00000000_7_instance_norm_op_cpp1_ii_3a5338cc22InstanceNormMeanKernelEiiiiiiPKfPf_param_4,
.param .u32 _ZN6caffe275_GLOBAL__N__51_tmpxft_00006b14_00000000_7_instance_norm_op_cpp1_ii_3a5338cc22InstanceNormMeanKernelEiiiiiiPKfPf_param_5,
.param .u64 _ZN6caffe275_GLOBAL__N__51_tmpxft_00006b14_00000000_7_instance_norm_op_cpp1_ii_3a5338cc22InstanceNormMeanKernelEiiiiiiPKfPf_param_6,
.param .u64 _ZN6caffe275_GLOBAL__N__51_tmpxft_00006b14_00000000_7_instance_norm_op_cpp1_ii_3a5338cc22InstanceNormMeanKernelEiiiiiiPKfPf_param_7
)
{
.reg .pred %p<6>;
.reg .f32 %f<12>;
.reg .b32 %r<22>;
.reg .b64 %rd<36>;


ld.param.u32 %r9, [_ZN6caffe275_GLOBAL__N__51_tmpxft_00006b14_00000000_7_instance_norm_op_cpp1_ii_3a5338cc22InstanceNormMeanKernelEiiiiiiPKfPf_param_0];
ld.param.u32 %r4, [_ZN6caffe275_GLOBAL__N__51_tmpxft_00006b14_00000000_7_instance_norm_op_cpp1_ii_3a5338cc22InstanceNormMeanKernelEiiiiiiPKfPf_param_1];
ld.param.u32 %r5, [_ZN6caffe275_GLOBAL__N__51_tmpxft_00006b14_00000000_7_instance_norm_op_cpp1_ii_3a5338cc22InstanceNormMeanKernelEiiiiiiPKfPf_param_2];
ld.param.u32 %r6, [_ZN6caffe275_GLOBAL__N__51_tmpxft_00006b14_00000000_7_instance_norm_op_cpp1_ii_3a5338cc22InstanceNormMeanKernelEiiiiiiPKfPf_param_3];
ld.param.u32 %r7, [_ZN6caffe275_GLOBAL__N__51_tmpxft_00006b14_00000000_7_instance_norm_op_cpp1_ii_3a5338cc22InstanceNormMeanKernelEiiiiiiPKfPf_param_4];
ld.param.u32 %r8, [_ZN6caffe275_GLOBAL__N__51_tmpxft_00006b14_00000000_7_instance_norm_op_cpp1_ii_3a5338cc22InstanceNormMeanKernelEiiiiiiPKfPf_param_5];
ld.param.u64 %rd21, [_ZN6caffe275_GLOBAL__N__51_tmpxft_00006b14_00000000_7_instance_norm_op_cpp1_ii_3a5338cc22InstanceNormMeanKernelEiiiiiiPKfPf_param_6];
ld.param.u64 %rd22, [_ZN6caffe275_GLOBAL__N__51_tmpxft_00006b14_00000000_7_instance_norm_op_cpp1_ii_3a5338cc22InstanceNormMeanKernelEiiiiiiPKfPf_param_7];
mov.u32 %r1, %ntid.x;
mov.u32 %r10, %ctaid.x;
mov.u32 %r11, %tid.x;
mad.lo.s32 %r12, %r1, %r10, %r11;
cvt.u64.u32	%rd32, %r12;
mul.lo.s32 %r13, %r4, %r9;
cvt.s64.s32	%rd2, %r13;
setp.ge.u64	%p1, %rd32, %rd2;
@%p1 bra BB0_8;

cvta.to.global.u64 %rd3, %rd21;
cvt.s64.s32	%rd4, %r4;
cvt.s64.s32	%rd5, %r6;
cvt.s64.s32	%rd6, %r7;
cvt.rn.f32.s32	%f1, %r5;
mov.u32 %r14, %nctaid.x;
mul.lo.s32 %r15, %r14, %r1;
cvt.u64.u32	%rd7, %r15;
cvt.s64.s32	%rd8, %r8;
cvta.to.global.u64 %rd25, %rd22;
shl.b64 %rd31, %rd8, 2;

BB0_2:
or.b64 %rd23, %rd32, %rd4;
and.b64 %rd24, %rd23, -4294967296;
setp.eq.s64	%p2, %rd24, 0;
@%p2 bra BB0_4;
bra.uni BB0_3;

BB0_4:
cvt.u32.u64	%r16, %rd4;
cvt.u32.u64	%r17, %rd32;
div.u32 %r18, %r17, %r16;
rem.u32 %r19, %r17, %r16;
cvt.u64.u32	%rd33, %r18;
cvt.u64.u32	%rd34, %r19;
bra.uni BB0_5;

BB0_3:
div.u64 %rd33, %rd32, %rd4;
rem.u64 %rd34, %rd32, %rd4;

BB0_5:
shl.b64 %rd26, %rd32, 2;
add.s64 %rd16, %rd25, %rd26;
mov.u32 %r21, 0;
st.global.u32 [%rd16], %r21;
mul.lo.s64 %rd27, %rd34, %rd6;
mul.lo.s64 %rd28, %rd33, %rd5;
add.s64 %rd29, %rd27, %rd28;
shl.b64 %rd30, %rd29, 2;
add.s64 %rd35, %rd3, %rd30;
mov.f32 %f10, 0f00000000;
mov.f32 %f11, %f10;
setp.lt.s32	%p3, %r5, 1;
@%p3 bra BB0_7;

BB0_6:
ld.global.f32 %f7, [%rd35];
add.f32 %f11, %f7, %f11;
st.global.f32 [%rd16], %f11;
add.s64 %rd35, %rd35, %rd31;
add.s32 %r21, %r21, 1;
setp.lt.s32	%p4, %r21, %r5;
mov.f32 %f10, %f11;
@%p4 bra BB0_6;

BB0_7:
div.rn.f32 %f8, %f10, %f1;
st.global.f32 [%rd16], %f8;
add.s64 %rd32, %rd7, %rd32;
setp.lt.u64	%p5, %rd32, %rd2;
@%p5 bra BB0_2;

BB0_8:
ret;
}


.visible .entry _ZN6caffe275_GLOBAL__N__51_tmpxft_00006b14_00000000_7_instance_norm_op_cpp1_ii_3a5338cc26InstanceNormInvStdevKernelEiiiiiifPKfS2_Pf(
.param .u32 _ZN6caffe275_GLOBAL__N__51_tmpxft_00006b14_00000000_7_instance_norm_op_cpp1_ii_3a5338cc26InstanceNormInvStdevKernelEiiiiiifPKfS2_Pf_param_0,
.param .u32 _ZN6caffe275_GLOBAL__N__51_tmpxft_00006b14_00000000_7_instance_norm_op_cpp1_ii_3a5338cc26InstanceNormInvStdevKernelEiiiiiifPKfS2_Pf_param_1,
.param .u32 _ZN6caffe275_GLOBAL__N__51_tmpxft_00006b14_00000000_7_instance_norm_op_cpp1_ii_3a5338cc26InstanceNormInvStdevKernelEiiiiiifPKfS2_Pf_param_2,
.param .u32 _ZN6caffe275_GLOBAL__N__51_tmpxft_00006b14_00000000_7_instance_norm_op_cpp1_ii_3a5338cc26InstanceNormInvStdevKernelEiiiiiifPKfS2_Pf_param_3,
.param .u32 _ZN6caffe275_GLOBAL__N__51_tmpxft_00006b14_00000000_7_instance_norm_op_cpp1_ii_3a5338cc26InstanceNormInvStdevKernelEiiiiiifPKfS2_Pf_param_4,
.param .u32 _ZN6caffe275_GLOBAL__N__51_tmpxft_00006b14_00000000_7_instance_norm_op_cpp1_ii_3a5338cc26InstanceNormInvStdevKernelEiiiiiifPKfS2_Pf_param_5,
.param .f32 _ZN6caffe275_GLOBAL__N__51_tmpxft_00006b14_00000000_7_instance_norm_op_cpp1_ii_3a5338cc26InstanceNormInvStdevKernelEiiiiiifPKfS2_Pf_param_6,
.param .u64 _ZN6caffe275_GLOBAL__N__51_tmpxft_00006b14_00000000_7_instance_norm_op_cpp1_ii_3a5338cc26InstanceNormInvStdevKernelEiiiiiifPKfS2_Pf_param_7,
.param .u64 _ZN6caffe275_GLOBAL__N__51_tmpxft_00006b14_00000000_7_instance_norm_op_cpp1_ii_3a5338cc26InstanceNormInvStdevKernelEiiiiiifPKfS2_Pf_param_8,
.param .u64 _ZN6caffe275_GLOBAL__N__51_tmpxft_00006b14_00000000_7_instance_norm_op_cpp1_ii_3a5338cc26InstanceNormInvStdevKernelEiiiiiifPKfS2_Pf_param_9
)
{
.reg .pred %p<6>;
.reg .f32 %f<16>;
.reg .b32 %r<23>;
.reg .b64 %rd<40>;


ld.param.u32 %r9, [_ZN6caffe275_GLOBAL__N__51_tmpxft_00006b14_00000000_7_instance_norm_op_cpp1_ii_3a5338cc26InstanceNormInvStdevKernelEiiiiiifPKfS2_Pf_param_0];
ld.param.u32 %r4, [_ZN6caffe275_GLOBAL__N__51_tmpxft_00006b14_00000000_7_instance_norm_op_cpp1_ii_3a5338cc26InstanceNormInvStdevKernelEiiiiiifPKfS2_Pf_param_1];
ld.param.u32 %r5, [_ZN6caffe275_GLOBAL__N__51_tmpxft_00006b14_00000000_7_instance_norm_op_cpp1_ii_3a5338cc26InstanceNormInvStdevKernelEiiiiiifPKfS2_Pf_param_2];
ld.param.u32 %r6, [_ZN6caffe275_GLOBAL__N__51_tmpxft_00006b14_00000000_7_instance_norm_op_cpp1_ii_3a5338cc26InstanceNormInvStdevKernelEiiiiiifPKfS2_Pf_param_3];
ld.param.u32 %r7, [_ZN6caffe275_GLOBAL__N__51_tmpxft_00006b14_00000000_7_instance_norm_op_cpp1_ii_3a5338cc26InstanceNormInvStdevKernelEiiiiiifPKfS2_Pf_param_4];
ld.param.u32 %r8, [_ZN6caffe275_GLOBAL__N__51_tmpxft_00006b14_00000000_7_instance_norm_op_cpp1_ii_3a5338cc26InstanceNormInvStdevKernelEiiiiiifPKfS2_Pf_param_5];
ld.param.f32 %f5, [_ZN6caffe275_GLOBAL__N__51_tmpxft_00006b14_00000000_7_instance_norm_op_cpp1_ii_3a5338cc26InstanceNormInvStdevKernelEiiiiiifPKfS2_Pf_param_6];
ld.param.u64 %rd22, [_ZN6caffe275_GLOBAL__N__51_tmpxft_00006b14_00000000_7_instance_norm_op_cpp1_ii_3a5338cc26InstanceNormInvStdevKernelEiiiiiifPKfS2_Pf_param_7];
ld.param.u64 %rd23, [_ZN6caffe275_GLOBAL__N__51_tmpxft_00006b14_00000000_7_instance_norm_op_cpp1_ii_3a5338cc26InstanceNormInvStdevKernelEiiiiiifPKfS2_Pf_param_8];
ld.param.u64 %rd24, [_ZN6caffe275_GLOBAL__N__51_tmpxft_00006b14_00000000_7_instance_norm_op_cpp1_ii_3a5338cc26InstanceNormInvStdevKernelEiiiiiifPKfS2_Pf_param_9];
mov.u32 %r1, %ntid.x;
mov.u32 %r10, %ctaid.x;
mov.u32 %r11, %tid.x;
mad.lo.s32 %r12, %r1, %r10, %r11;
cvt.u64.u32	%rd36, %r12;
mul.lo.s32 %r13, %r4, %r9;
cvt.s64.s32	%rd2, %r13;
setp.ge.u64	%p1, %rd36, %rd2;
@%p1 bra BB1_9;

cvta.to.global.u64 %rd3, %rd22;
cvta.to.global.u64 %rd4, %rd24;
cvt.s64.s32	%rd5, %r4;
cvt.rn.f32.s32	%f1, %r5;
mov.u32 %r14, %nctaid.x;
mul.lo.s32 %r15, %r14, %r1;
cvt.u64.u32	%rd6, %r15;
cvt.s64.s32	%rd7, %r8;
cvta.to.global.u64 %rd33, %rd23;
shl.b64 %rd35, %rd7, 2;

BB1_2:
or.b64 %rd25, %rd36, %rd5;
and.b64 %rd26, %rd25, -4294967296;
setp.eq.s64	%p2, %rd26, 0;
@%p2 bra BB1_4;
bra.uni BB1_3;

BB1_4:
cvt.u32.u64	%r16, %rd5;
cvt.u32.u64	%r17, %rd36;
div.u32 %r18, %r17, %r16;
rem.u32 %r19, %r17, %r16;
cvt.u64.u32	%rd37, %r18;
cvt.u64.u32	%rd38, %r19;
bra.uni BB1_5;

BB1_3:
div.u64 %rd37, %rd36, %rd5;
rem.u64 %rd38, %rd36, %rd5;

BB1_5:
shl.b64 %rd27, %rd36, 2;
add.s64 %rd15, %rd4, %rd27;
mov.u32 %r22, 0;
st.global.u32 [%rd15], %r22;
cvt.s64.s32	%rd28, %r6;
mul.lo.s64 %rd29, %rd37, %rd28;
cvt.s64.s32	%rd30, %r7;
mul.lo.s64 %rd31, %rd38, %rd30;
add.s64 %rd16, %rd31, %rd29;
mov.f32 %f15, 0f00000000;
setp.lt.s32	%p3, %r5, 1;
@%p3 bra BB1_8;

shl.b64 %rd32, %rd16, 2;
add.s64 %rd39, %rd3, %rd32;
add.s64 %rd18, %rd33, %rd27;
mov.f32 %f15, 0f00000000;

BB1_7:
ld.global.f32 %f8, [%rd18];
ld.global.f32 %f9, [%rd39];
sub.f32 %f10, %f9, %f8;
fma.rn.f32 %f15, %f10, %f10, %f15;
st.global.f32 [%rd15], %f15;
add.s64 %rd39, %rd39, %rd35;
add.s32 %r22, %r22, 1;
setp.lt.s32	%p4, %r22, %r5;
@%p4 bra BB1_7;

BB1_8:
div.rn.f32 %f11, %f15, %f1;
add.f32 %f12, %f11, %f5;
sqrt.rn.f32 %f13, %f12;
rcp.rn.f32 %f14, %f13;
st.global.f32 [%rd15], %f14;
add.s64 %rd36, %rd6, %rd36;
setp.lt.u64	%p5, %rd36, %rd2;
@%p5 bra BB1_2;

BB1_9:
ret;
}


.visible .entry _ZN6caffe275_GLOBAL__N__51_tmpxft_00006b14_00000000_7_instance_norm_op_cpp1_ii_3a5338cc18InstanceNormKernelEiiiiiiPKfS2_S2_S2_S2_Pf(
.param .u32 _ZN6caffe275_GLOBAL__N__51_tmpxft_00006b14_00000000_7_instance_norm_op_cpp1_ii_3a5338cc18InstanceNormKernelEiiiiiiPKfS2_S2_S2_S2_Pf_param_0,
.param .u32 _ZN6caffe275_GLOBAL__N__51_tmpxft_00006b14_00000000_7_instance_norm_op_cpp1_ii_3a5338cc18InstanceNormKernelEiiiiiiPKfS2_S2_S2_S2_Pf_param_1,
.param .u32 _ZN6caffe275_GLOBAL__N__51_tmpxft_00006b14_00000000_7_instance_norm_op_cpp1_ii_3a5338cc18InstanceNormKernelEiiiiiiPKfS2_S2_S2_S2_Pf_param_2,
.param .u32 _ZN6caffe275_GLOBAL__N__51_tmpxft_00006b14_00000000_7_instance_norm_op_cpp1_ii_3a5338cc18InstanceNormKernelEiiiiiiPKfS2_S2_S2_S2_Pf_param_3,
.param .u32 _ZN6caffe275_GLOBAL__N__51_tmpxft_00006b14_00000000_7_instance_norm_op_cpp1_ii_3a5338cc18InstanceNormKernelEiiiiiiPKfS2_S2_S2_S2_Pf_param_4,
.param .u32 _ZN6caffe275_GLOBAL__N__51_tmpxft_00006b14_00000000_7_instance_norm_op_cpp1_ii_3a5338cc18InstanceNormKernelEiiiiiiPKfS2_S2_S2_S2_Pf_param_5,
.param .u64 _ZN6caffe275_GLOBAL__N__51_tmpxft_00006b14_00000000_7_instance_norm_op_cpp1_ii_3a5338cc18InstanceNormKernelEiiiiiiPKfS2_S2_S2_S2_Pf_param_6,
.param .u64 _ZN6caffe275_GLOBAL__N__51_tmpxft_00006b14_00000000_7_instance_norm_op_cpp1_ii_3a5338cc18InstanceNormKernelEiiiiiiPKfS2_S2_S2_S2_Pf_param_7,
.param .u64 _ZN6caffe275_GLOBAL__N__51_tmpxft_00006b14_00000000_7_instance_norm_op_cpp1_ii_3a5338cc18InstanceNormKernelEiiiiiiPKfS2_S2_S2_S2_Pf_param_8,
.param .u64 _ZN6caffe275_GLOBAL__N__51_tmpxft_00006b14_00000000_7_instance_norm_op_cpp1_ii_3a5338cc18InstanceNormKernelEiiiiiiPKfS2_S2_S2_S2_Pf_param_9,
.param .u64 _ZN6caffe275_GLOBAL__N__51_tmpxft_00006b14_00000000_7_instance_norm_op_cpp1_ii_3a5338cc18InstanceNormKernelEiiiiiiPKfS2_S2_S2_S2_Pf_param_10,
.param .u64 _ZN6caffe275_GLOBAL__N__51_tmpxft_00006b14_00000000_7_instance_norm_op_cpp1_ii_3a5338cc18InstanceNormKernelEiiiiiiPKfS2_S2_S2_S2_Pf_param_11
)
{
.reg .pred %p<5>;
.reg .f32 %f<9>;
.reg .b32 %r<22>;
.reg .b64 %rd<57>;


ld.param.u32 %r7, [_ZN6caffe275_GLOBAL__N__51_tmpxft_00006b14_00000000_7_instance_norm_op_cpp1_ii_3a5338cc18InstanceNormKernelEiiiiiiPKfS2_S2_S2_S2_Pf_param_0];
ld.param.u32 %r2, [_ZN6caffe275_GLOBAL__N__51_tmpxft_00006b14_00000000_7_instance_norm_op_cpp1_ii_3a5338cc18InstanceNormKernelEiiiiiiPKfS2_S2_S2_S2_Pf_param_1];
ld.param.u32 %r3, [_ZN6caffe275_GLOBAL__N__51_tmpxft_00006b14_00000000_7_instance_norm_op_cpp1_ii_3a5338cc18InstanceNormKernelEiiiiiiPKfS2_S2_S2_S2_Pf_param_2];
ld.param.u32 %r4, [_ZN6caffe275_GLOBAL__N__51_tmpxft_00006b14_00000000_7_instance_norm_op_cpp1_ii_3a5338cc18InstanceNormKernelEiiiiiiPKfS2_S2_S2_S2_Pf_param_3];
ld.param.u32 %r5, [_ZN6caffe275_GLOBAL__N__51_tmpxft_00006b14_00000000_7_instance_norm_op_cpp1_ii_3a5338cc18InstanceNormKernelEiiiiiiPKfS2_S2_S2_S2_Pf_param_4];
ld.param.u32 %r6, [_ZN6caffe275_GLOBAL__N__51_tmpxft_00006b14_00000000_7_instance_norm_op_cpp1_ii_3a5338cc18InstanceNormKernelEiiiiiiPKfS2_S2_S2_S2_Pf_param_5];
ld.param.u64 %rd20, [_ZN6caffe275_GLOBAL__N__51_tmpxft_00006b14_00000000_7_instance_norm_op_cpp1_ii_3a5338cc18InstanceNormKernelEiiiiiiPKfS2_S2_S2_S2_Pf_param_6];
ld.param.u64 %rd21, [_ZN6caffe275_GLOBAL__N__51_tmpxft_00006b14_00000000_7_instance_norm_op_cpp1_ii_3a5338cc18InstanceNormKernelEiiiiiiPKfS2_S2_S2_S2_Pf_param_7];
ld.param.u64 %rd22, [_ZN6caffe275_GLOBAL__N__51_tmpxft_00006b14_00000000_7_instance_norm_op_cpp1_ii_3a5338cc18InstanceNormKernelEiiiiiiPKfS2_S2_S2_S2_Pf_param_8];
ld.param.u64 %rd23, [_ZN6caffe275_GLOBAL__N__51_tmpxft_00006b14_00000000_7_instance_norm_op_cpp1_ii_3a5338cc18InstanceNormKernelEiiiiiiPKfS2_S2_S2_S2_Pf_param_9];
ld.param.u64 %rd24, [_ZN6caffe275_GLOBAL__N__51_tmpxft_00006b14_00000000_7_instance_norm_op_cpp1_ii_3a5338cc18InstanceNormKernelEiiiiiiPKfS2_S2_S2_S2_Pf_param_10];
ld.param.u64 %rd25, [_ZN6caffe275_GLOBAL__N__51_tmpxft_00006b14_00000000_7_instance_norm_op_cpp1_ii_3a5338cc18InstanceNormKernelEiiiiiiPKfS2_S2_S2_S2_Pf_param_11];
mov.u32 %r1, %ntid.x;
mov.u32 %r8, %ctaid.x;
mov.u32 %r9, %tid.x;
mad.lo.s32 %r10, %r1, %r8, %r9;
cvt.u64.u32	%rd53, %r10;
mul.lo.s32 %r11, %r2, %r7;
mul.lo.s32 %r12, %r11, %r3;
cvt.s64.s32	%rd2, %r12;
setp.ge.u64	%p1, %rd53, %rd2;
@%p1 bra BB2_9;

cvta.to.global.u64 %rd3, %rd25;
cvta.to.global.u64 %rd4, %rd22;
cvt.s64.s32	%rd5, %r3;
cvt.s64.s32	%rd6, %r2;
mov.u32 %r13, %nctaid.x;
mul.lo.s32 %r14, %r13, %r1;
cvt.u64.u32	%rd7, %r14;
cvta.to.global.u64 %rd40, %rd20;
cvta.to.global.u64 %rd43, %rd23;
cvta.to.global.u64 %rd46, %rd24;
cvta.to.global.u64 %rd48, %rd21;

BB2_2:
or.b64 %rd26, %rd53, %rd5;
and.b64 %rd27, %rd26, -4294967296;
setp.eq.s64	%p2, %rd27, 0;
@%p2 bra BB2_4;
bra.uni BB2_3;

BB2_4:
cvt.u32.u64	%r15, %rd5;
cvt.u32.u64	%r16, %rd53;
div.u32 %r17, %r16, %r15;
rem.u32 %r18, %r16, %r15;
cvt.u64.u32	%rd54, %r17;
cvt.u64.u32	%rd55, %r18;
bra.uni BB2_5;

BB2_3:
div.u64 %rd54, %rd53, %rd5;
rem.u64 %rd55, %rd53, %rd5;

BB2_5:
rem.u64 %rd15, %rd54, %rd6;
or.b64 %rd28, %rd54, %rd6;
and.b64 %rd29, %rd28, -4294967296;
setp.eq.s64	%p3, %rd29, 0;
@%p3 bra BB2_7;
bra.uni BB2_6;

BB2_7:
cvt.u32.u64	%r19, %rd6;
cvt.u32.u64	%r20, %rd54;
div.u32 %r21, %r20, %r19;
cvt.u64.u32	%rd56, %r21;
bra.uni BB2_8;

BB2_6:
div.u64 %rd56, %rd54, %rd6;

BB2_8:
cvt.s64.s32	%rd30, %r4;
mul.lo.s64 %rd31, %rd56, %rd30;
cvt.s64.s32	%rd32, %r5;
mul.lo.s64 %rd33, %rd15, %rd32;
cvt.s64.s32	%rd34, %r6;
mul.lo.s64 %rd35, %rd55, %rd34;
add.s64 %rd36, %rd33, %rd35;
add.s64 %rd37, %rd36, %rd31;
mul.lo.s64 %rd38, %rd56, %rd6;
add.s64 %rd39, %rd38, %rd15;
shl.b64 %rd41, %rd37, 2;
add.s64 %rd42, %rd40, %rd41;
shl.b64 %rd44, %rd39, 2;
add.s64 %rd45, %rd43, %rd44;
ld.global.f32 %f1, [%rd45];
ld.global.f32 %f2, [%rd42];
sub.f32 %f3, %f2, %f1;
add.s64 %rd47, %rd46, %rd44;
ld.global.f32 %f4, [%rd47];
mul.f32 %f5, %f3, %f4;
shl.b64 %rd49, %rd15, 2;
add.s64 %rd50, %rd48, %rd49;
ld.global.f32 %f6, [%rd50];
add.s64 %rd51, %rd4, %rd49;
ld.global.f32 %f7, [%rd51];
fma.rn.f32 %f8, %f5, %f6, %f7;
add.s64 %rd52, %rd3, %rd41;
st.global.f32 [%rd52], %f8;
add.s64 %rd53, %rd7, %rd53;
setp.lt.u64	%p4, %rd53, %rd2;
@%p4 bra BB2_2;

BB2_9:
ret;
}


.visible .entry _ZN6caffe275_GLOBAL__N__51_tmpxft_00006b14_00000000_7_instance_norm_op_cpp1_ii_3a5338cc26InstanceNormGradientKernelEiiiiiiPKfS2_S2_S2_S2_S2_Pf(
.param .u32 _ZN6caffe275_GLOBAL__N__51_tmpxft_00006b14_00000000_7_instance_norm_op_cpp1_ii_3a5338cc26InstanceNormGradientKernelEiiiiiiPKfS2_S2_S2_S2_S2_Pf_param_0,
.param .u32 _ZN6caffe275_GLOBAL__N__51_tmpxft_00006b14_00000000_7_instance_norm_op_cpp1_ii_3a5338cc26InstanceNormGradientKernelEiiiiiiPKfS2_S2_S2_S2_S2_Pf_param_1,
.param .u32 _ZN6caffe275_GLOBAL__N__51_tmpxft_00006b14_00000000_7_instance_norm_op_cpp1_ii_3a5338cc26InstanceNormGradientKernelEiiiiiiPKfS2_S2_S2_S2_S2_Pf_param_2,
.param .u32 _ZN6caffe275_GLOBAL__N__51_tmpxft_00006b14_00000000_7_instance_norm_op_cpp1_ii_3a5338cc26InstanceNormGradientKernelEiiiiiiPKfS2_S2_S2_S2_S2_Pf_param_3,
.param .u32 _ZN6caffe275_GLOBAL__N__51_tmpxft_00006b14_00000000_7_instance_norm_op_cpp1_ii_3a5338cc26InstanceNormGradientKernelEiiiiiiPKfS2_S2_S2_S2_S2_Pf_param_4,
.param .u32 _ZN6caffe275_GLOBAL__N__51_tmpxft_00006b14_00000000_7_instance_norm_op_cpp1_ii_3a5338cc26InstanceNormGradientKernelEiiiiiiPKfS2_S2_S2_S2_S2_Pf_param_5,
.param .u64 _ZN6caffe275_GLOBAL__N__51_tmpxft_00006b14_00000000_7_instance_norm_op_cpp1_ii_3a5338cc26InstanceNormGradientKernelEiiiiiiPKfS2_S2_S2_S2_S2_Pf_param_6,
.param .u64 _ZN6caffe275_GLOBAL__N__51_tmpxft_00006b14_00000000_7_instance_norm_op_cpp1_ii_3a5338cc26InstanceNormGradientKernelEiiiiiiPKfS2_S2_S2_S2_S2_Pf_param_7,
.param .u64 _ZN6caffe275_GLOBAL__N__51_tmpxft_00006b14_00000000_7_instance_norm_op_cpp1_ii_3a5338cc26InstanceNormGradientKernelEiiiiiiPKfS2_S2_S2_S2_S2_Pf_param_8,
.param .u64 _ZN6caffe275_GLOBAL__N__51_tmpxft_00006b14_00000000_7_instance_norm_op_cpp1_ii_3a5338cc26InstanceNormGradientKernelEiiiiiiPKfS2_S2_S2_S2_S2_Pf_param_9,
.param .u64 _ZN6caffe275_GLOBAL__N__51_tmpxft_00006b14_00000000_7_instance_norm_op_cpp1_ii_3a5338cc26InstanceNormGradientKernelEiiiiiiPKfS2_S2_S2_S2_S2_Pf_param_10,
.param .u64 _ZN6caffe275_GLOBAL__N__51_tmpxft_00006b14_00000000_7_instance_norm_op_cpp1_ii_3a5338cc26InstanceNormGradientKernelEiiiiiiPKfS2_S2_S2_S2_S2_Pf_param_11,
.param .u64 _ZN6caffe275_GLOBAL__N__51_tmpxft_00006b14_00000000_7_instance_norm_op_cpp1_ii_3a5338cc26InstanceNormGradientKernelEiiiiiiPKfS2_S2_S2_S2_S2_Pf_param_12
)
{
.reg .pred %p<29>;
.reg .f32 %f<122>;
.reg .b32 %r<47>;
.reg .f64 %fd<27>;
.reg .b64 %rd<84>;


ld.param.u32 %r9, [_ZN6caffe275_GLOBAL__N__51_tmpxft_00006b14_00000000_7_instance_norm_op_cpp1_ii_3a5338cc26InstanceNormGradientKernelEiiiiiiPKfS2_S2_S2_S2_S2_Pf_param_0];
ld.param.u32 %r10, [_ZN6caffe275_GLOBAL__N__51_tmpxft_00006b14_00000000_7_instance_norm_op_cpp1_ii_3a5338cc26InstanceNormGradientKernelEiiiiiiPKfS2_S2_S2_S2_S2_Pf_param_1];
ld.param.u32 %r11, [_ZN6caffe275_GLOBAL__N__51_tmpxft_00006b14_00000000_7_instance_norm_op_cpp1_ii_3a5338cc26InstanceNormGradientKernelEiiiiiiPKfS2_S2_S2_S2_S2_Pf_param_2];
ld.param.u32 %r14, [_ZN6caffe275_GLOBAL__N__51_tmpxft_00006b14_00000000_7_instance_norm_op_cpp1_ii_3a5338cc26InstanceNormGradientKernelEiiiiiiPKfS2_S2_S2_S2_S2_Pf_param_5];
ld.param.u64 %rd33, [_ZN6caffe275_GLOBAL__N__51_tmpxft_00006b14_00000000_7_instance_norm_op_cpp1_ii_3a5338cc26InstanceNormGradientKernelEiiiiiiPKfS2_S2_S2_S2_S2_Pf_param_6];
ld.param.u64 %rd34, [_ZN6caffe275_GLOBAL__N__51_tmpxft_00006b14_00000000_7_instance_norm_op_cpp1_ii_3a5338cc26InstanceNormGradientKernelEiiiiiiPKfS2_S2_S2_S2_S2_Pf_param_7];
ld.param.u64 %rd35, [_ZN6caffe275_GLOBAL__N__51_tmpxft_00006b14_00000000_7_instance_norm_op_cpp1_ii_3a5338cc26InstanceNormGradientKernelEiiiiiiPKfS2_S2_S2_S2_S2_Pf_param_9];
ld.param.u64 %rd36, [_ZN6caffe275_GLOBAL__N__51_tmpxft_00006b14_00000000_7_instance_norm_op_cpp1_ii_3a5338cc26InstanceNormGradientKernelEiiiiiiPKfS2_S2_S2_S2_S2_Pf_param_10];
ld.param.u64 %rd38, [_ZN6caffe275_GLOBAL__N__51_tmpxft_00006b14_00000000_7_instance_norm_op_cpp1_ii_3a5338cc26InstanceNormGradientKernelEiiiiiiPKfS2_S2_S2_S2_S2_Pf_param_12];
mov.u32 %r15, %ctaid.x;
mov.u32 %r16, %ntid.x;
mov.u32 %r17, %tid.x;
mad.lo.s32 %r18, %r16, %r15, %r17;
cvt.u64.u32	%rd70, %r18;
mul.lo.s32 %r19, %r10, %r9;
cvt.s64.s32	%rd39, %r19;
setp.ge.u64	%p2, %rd70, %rd39;
@%p2 bra BB3_27;

mov.f32 %f16, 0f3FC00000;
cvt.rzi.f32.f32	%f17, %f16;
fma.rn.f32 %f18, %f17, 0fC0000000, 0f40400000;
abs.f32 %f1, %f18;
cvt.rn.f64.s32	%fd1, %r11;
cvta.to.global.u64 %rd48, %rd38;
cvta.to.global.u64 %rd50, %rd33;
cvta.to.global.u64 %rd52, %rd36;
cvta.to.global.u64 %rd55, %rd35;
cvta.to.global.u64 %rd64, %rd34;

BB3_2:
cvt.s64.s32	%rd40, %r10;
or.b64 %rd41, %rd70, %rd40;
and.b64 %rd42, %rd41, -4294967296;
setp.eq.s64	%p3, %rd42, 0;
@%p3 bra BB3_4;
bra.uni BB3_3;

BB3_4:
cvt.u32.u64	%r20, %rd70;
div.u32 %r21, %r20, %r10;
rem.u32 %r22, %r20, %r10;
cvt.u64.u32	%rd71, %r21;
cvt.u64.u32	%rd72, %r22;
bra.uni BB3_5;

BB3_3:
div.u64 %rd71, %rd70, %rd40;
rem.u64 %rd72, %rd70, %rd40;

BB3_5:
ld.param.u32 %r42, [_ZN6caffe275_GLOBAL__N__51_tmpxft_00006b14_00000000_7_instance_norm_op_cpp1_ii_3a5338cc26InstanceNormGradientKernelEiiiiiiPKfS2_S2_S2_S2_S2_Pf_param_4];
ld.param.u32 %r41, [_ZN6caffe275_GLOBAL__N__51_tmpxft_00006b14_00000000_7_instance_norm_op_cpp1_ii_3a5338cc26InstanceNormGradientKernelEiiiiiiPKfS2_S2_S2_S2_S2_Pf_param_3];
cvt.s64.s32	%rd44, %r41;
mul.lo.s64 %rd45, %rd71, %rd44;
cvt.s64.s32	%rd46, %r42;
mul.lo.s64 %rd47, %rd72, %rd46;
add.s64 %rd9, %rd47, %rd45;
shl.b64 %rd49, %rd9, 2;
add.s64 %rd10, %rd48, %rd49;
setp.lt.s32	%p4, %r11, 1;
@%p4 bra BB3_8;

add.s64 %rd73, %rd50, %rd49;
shl.b64 %rd53, %rd70, 2;
add.s64 %rd12, %rd52, %rd53;
cvt.s64.s32	%rd13, %r14;
mov.u32 %r43, 0;
mov.u64 %rd83, %rd10;

BB3_7:
ld.global.f32 %f19, [%rd12];
ld.global.f32 %f20, [%rd73];
sub.f32 %f21, %f20, %f19;
st.global.f32 [%rd83], %f21;
shl.b64 %rd54, %rd13, 2;
add.s64 %rd83, %rd83, %rd54;
add.s64 %rd73, %rd73, %rd54;
add.s32 %r43, %r43, 1;
setp.lt.s32	%p5, %r43, %r11;
@%p5 bra BB3_7;

BB3_8:
add.s64 %rd18, %rd55, %rd49;
mov.f64 %fd22, 0d0000000000000000;
mov.f64 %fd23, %fd22;
mov.u32 %r44, 0;
mov.u64 %rd76, %rd18;
mov.u64 %rd82, %rd10;
@%p4 bra BB3_10;

BB3_9:
mov.u64 %rd20, %rd82;
mov.u64 %rd19, %rd76;
ld.global.f32 %f22, [%rd19];
ld.global.f32 %f23, [%rd20];
mul.f32 %f24, %f23, %f22;
cvt.f64.f32	%fd12, %f24;
add.f64 %fd23, %fd23, %fd12;
mul.wide.s32 %rd57, %r14, 4;
add.s64 %rd21, %rd20, %rd57;
add.s64 %rd22, %rd19, %rd57;
add.s32 %r44, %r44, 1;
setp.lt.s32	%p7, %r44, %r11;
mov.f64 %fd22, %fd23;
mov.u64 %rd76, %rd22;
mov.u64 %rd82, %rd21;
@%p7 bra BB3_9;

BB3_10:
ld.param.u64 %rd69, [_ZN6caffe275_GLOBAL__N__51_tmpxft_00006b14_00000000_7_instance_norm_op_cpp1_ii_3a5338cc26InstanceNormGradientKernelEiiiiiiPKfS2_S2_S2_S2_S2_Pf_param_11];
cvta.to.global.u64 %rd58, %rd69;
shl.b64 %rd59, %rd70, 2;
add.s64 %rd60, %rd58, %rd59;
ld.global.f32 %f3, [%rd60];
abs.f32 %f4, %f3;
setp.lt.f32	%p8, %f4, 0f00800000;
mul.f32 %f29, %f4, 0f4B800000;
selp.f32	%f30, 0fC3170000, 0fC2FE0000, %p8;
selp.f32	%f31, %f29, %f4, %p8;
mov.b32 %r25, %f31;
and.b32 %r26, %r25, 8388607;
or.b32 %r27, %r26, 1065353216;
mov.b32 %f32, %r27;
shr.u32 %r28, %r25, 23;
cvt.rn.f32.u32	%f33, %r28;
add.f32 %f34, %f30, %f33;
setp.gt.f32	%p9, %f32, 0f3FB504F3;
mul.f32 %f35, %f32, 0f3F000000;
add.f32 %f36, %f34, 0f3F800000;
selp.f32	%f37, %f35, %f32, %p9;
selp.f32	%f38, %f36, %f34, %p9;
add.f32 %f39, %f37, 0fBF800000;
add.f32 %f26, %f37, 0f3F800000;

	rcp.approx.ftz.f32 %f25,%f26;

	add.f32 %f40, %f39, %f39;
mul.f32 %f41, %f25, %f40;
mul.f32 %f42, %f41, %f41;
mov.f32 %f43, 0f3C4CAF63;
mov.f32 %f44, 0f3B18F0FE;
fma.rn.f32 %f45, %f44, %f42, %f43;
mov.f32 %f46, 0f3DAAAABD;
fma.rn.f32 %f47, %f45, %f42, %f46;
mul.rn.f32 %f48, %f47, %f42;
mul.rn.f32 %f49, %f48, %f41;
sub.f32 %f50, %f39, %f41;
neg.f32 %f51, %f41;
add.f32 %f52, %f50, %f50;
fma.rn.f32 %f53, %f51, %f39, %f52;
mul.rn.f32 %f54, %f25, %f53;
add.f32 %f55, %f49, %f41;
sub.f32 %f56, %f41, %f55;
add.f32 %f57, %f49, %f56;
add.f32 %f58, %f54, %f57;
add.f32 %f59, %f55, %f58;
sub.f32 %f60, %f55, %f59;
add.f32 %f61, %f58, %f60;
mov.f32 %f62, 0f3F317200;
mul.rn.f32 %f63, %f38, %f62;
mov.f32 %f64, 0f35BFBE8E;
mul.rn.f32 %f65, %f38, %f64;
add.f32 %f66, %f63, %f59;
sub.f32 %f67, %f63, %f66;
add.f32 %f68, %f59, %f67;
add.f32 %f69, %f61, %f68;
add.f32 %f70, %f65, %f69;
add.f32 %f71, %f66, %f70;
sub.f32 %f72, %f66, %f71;
add.f32 %f73, %f70, %f72;
mov.f32 %f74, 0f40400000;
mul.rn.f32 %f75, %f74, %f71;
neg.f32 %f76, %f75;
fma.rn.f32 %f77, %f74, %f71, %f76;
fma.rn.f32 %f78, %f74, %f73, %f77;
mov.f32 %f79, 0f00000000;
fma.rn.f32 %f80, %f79, %f71, %f78;
add.rn.f32 %f81, %f75, %f80;
neg.f32 %f82, %f81;
add.rn.f32 %f83, %f75, %f82;
add.rn.f32 %f84, %f83, %f80;
mov.b32 %r29, %f81;
setp.eq.s32	%p10, %r29, 1118925336;
add.s32 %r30, %r29, -1;
mov.b32 %f85, %r30;
add.f32 %f86, %f84, 0f37000000;
selp.f32	%f87, %f85, %f81, %p10;
selp.f32	%f5, %f86, %f84, %p10;
mul.f32 %f88, %f87, 0f3FB8AA3B;
cvt.rzi.f32.f32	%f89, %f88;
mov.f32 %f90, 0fBF317200;
fma.rn.f32 %f91, %f89, %f90, %f87;
mov.f32 %f92, 0fB5BFBE8E;
fma.rn.f32 %f93, %f89, %f92, %f91;
mul.f32 %f28, %f93, 0f3FB8AA3B;

	ex2.approx.ftz.f32 %f27,%f28;

	add.f32 %f94, %f89, 0f00000000;
ex2.approx.f32 %f95, %f94;
mul.f32 %f96, %f27, %f95;
setp.lt.f32	%p11, %f87, 0fC2D20000;
selp.f32	%f97, 0f00000000, %f96, %p11;
setp.gt.f32	%p12, %f87, 0f42D20000;
selp.f32	%f120, 0f7F800000, %f97, %p12;
setp.eq.f32	%p13, %f120, 0f7F800000;
@%p13 bra BB3_12;

fma.rn.f32 %f120, %f120, %f5, %f120;

BB3_12:
setp.lt.f32	%p14, %f3, 0f00000000;
setp.eq.f32	%p15, %f1, 0f3F800000;
and.pred %p1, %p14, %p15;
mov.b32 %r31, %f120;
xor.b32 %r32, %r31, -2147483648;
mov.b32 %f98, %r32;
selp.f32	%f121, %f98, %f120, %p1;
setp.eq.f32	%p16, %f3, 0f00000000;
@%p16 bra BB3_15;
bra.uni BB3_13;

BB3_15:
add.f32 %f101, %f3, %f3;
selp.f32	%f121, %f101, 0f00000000, %p15;
bra.uni BB3_16;

BB3_13:
setp.geu.f32	%p17, %f3, 0f00000000;
@%p17 bra BB3_16;

mov.f32 %f119, 0f40400000;
cvt.rzi.f32.f32	%f100, %f119;
setp.neu.f32	%p18, %f100, 0f40400000;
selp.f32	%f121, 0f7FFFFFFF, %f121, %p18;

BB3_16:
abs.f32 %f115, %f3;
add.f32 %f102, %f115, 0f40400000;
mov.b32 %r33, %f102;
setp.lt.s32	%p20, %r33, 2139095040;
@%p20 bra BB3_21;

abs.f32 %f117, %f3;
setp.gtu.f32	%p21, %f117, 0f7F800000;
@%p21 bra BB3_20;
bra.uni BB3_18;

BB3_20:
add.f32 %f121, %f3, 0f40400000;
bra.uni BB3_21;

BB3_18:
abs.f32 %f118, %f3;
setp.neu.f32	%p22, %f118, 0f7F800000;
@%p22 bra BB3_21;

selp.f32	%f121, 0fFF800000, 0f7F800000, %p1;

BB3_21:
cvt.rn.f32.s32	%f116, %r11;
neg.f32 %f103, %f121;
setp.eq.f32	%p23, %f3, 0f3F800000;
selp.f32	%f104, 0fBF800000, %f103, %p23;
div.rn.f32 %f105, %f104, %f116;
cvt.f64.f32	%fd15, %f105;
mul.f64 %fd5, %fd22, %fd15;
cvt.s64.s32	%rd24, %r14;
mov.f64 %fd25, 0d0000000000000000;
mov.f64 %fd26, %fd25;
mov.u32 %r45, 0;
mov.u64 %rd75, %rd18;
mov.u64 %rd81, %rd10;
@%p4 bra BB3_23;

BB3_22:
ld.global.f32 %f106, [%rd81];
cvt.f64.f32	%fd16, %f106;
mul.f64 %fd17, %fd5, %fd16;
cvt.rn.f32.f64	%f107, %fd17;
st.global.f32 [%rd81], %f107;
ld.global.f32 %f108, [%rd60];
ld.global.f32 %f109, [%rd75];
fma.rn.f32 %f110, %f109, %f108, %f107;
st.global.f32 [%rd81], %f110;
cvt.f64.f32	%fd18, %f110;
add.f64 %fd26, %fd26, %fd18;
shl.b64 %rd63, %rd24, 2;
add.s64 %rd81, %rd81, %rd63;
add.s64 %rd75, %rd75, %rd63;
add.s32 %r45, %r45, 1;
setp.lt.s32	%p25, %r45, %r11;
mov.f64 %fd25, %fd26;
@%p25 bra BB3_22;

BB3_23:
@%p4 bra BB3_26;

div.rn.f64 %fd9, %fd25, %fd1;
shl.b64 %rd65, %rd72, 2;
add.s64 %rd29, %rd64, %rd65;
mov.u32 %r46, 0;
mov.u64 %rd80, %rd10;

BB3_25:
ld.global.f32 %f111, [%rd80];
cvt.f64.f32	%fd19, %f111;
sub.f64 %fd20, %fd19, %fd9;
cvt.rn.f32.f64	%f112, %fd20;
st.global.f32 [%rd80], %f112;
ld.global.f32 %f113, [%rd29];
mul.f32 %f114, %f113, %f112;
st.global.f32 [%rd80], %f114;
shl.b64 %rd66, %rd24, 2;
add.s64 %rd80, %rd80, %rd66;
add.s32 %r46, %r46, 1;
setp.lt.s32	%p27, %r46, %r11;
@%p27 bra BB3_25;

BB3_26:
mov.u32 %r40, %ntid.x;
mov.u32 %r36, %nctaid.x;
mul.lo.s32 %r38, %r36, %r40;
cvt.u64.u32	%rd67, %r38;
add.s64 %rd70, %rd67, %rd70;
setp.lt.u64	%p28, %rd70, %rd39;
@%p28 bra BB3_2;

BB3_27:
ret;
}


.visible .entry _ZN6caffe275_GLOBAL__N__51_tmpxft_00006b14_00000000_7_instance_norm_op_cpp1_ii_3a5338cc35InstanceNormScaleBiasGradientKernelEiiiiiiPKfS2_S2_S2_PfS3_(
.param .u32 _ZN6caffe275_GLOBAL__N__51_tmpxft_00006b14_00000000_7_instance_norm_op_cpp1_ii_3a5338cc35InstanceNormScaleBiasGradientKernelEiiiiiiPKfS2_S2_S2_PfS3__param_0,
.param .u32 _ZN6caffe275_GLOBAL__N__51_tmpxft_00006b14_00000000_7_instance_norm_op_cpp1_ii_3a5338cc35InstanceNormScaleBiasGradientKernelEiiiiiiPKfS2_S2_S2_PfS3__param_1,
.param .u32 _ZN6caffe275_GLOBAL__N__51_tmpxft_00006b14_00000000_7_instance_norm_op_cpp1_ii_3a5338cc35InstanceNormScaleBiasGradientKernelEiiiiiiPKfS2_S2_S2_PfS3__param_2,
.param .u32 _ZN6caffe275_GLOBAL__N__51_tmpxft_00006b14_00000000_7_instance_norm_op_cpp1_ii_3a5338cc35InstanceNormScaleBiasGradientKernelEiiiiiiPKfS2_S2_S2_PfS3__param_3,
.param .u32 _ZN6caffe275_GLOBAL__N__51_tmpxft_00006b14_00000000_7_instance_norm_op_cpp1_ii_3a5338cc35InstanceNormScaleBiasGradientKernelEiiiiiiPKfS2_S2_S2_PfS3__param_4,
.param .u32 _ZN6caffe275_GLOBAL__N__51_tmpxft_00006b14_00000000_7_instance_norm_op_cpp1_ii_3a5338cc35InstanceNormScaleBiasGradientKernelEiiiiiiPKfS2_S2_S2_PfS3__param_5,
.param .u64 _ZN6caffe275_GLOBAL__N__51_tmpxft_00006b14_00000000_7_instance_norm_op_cpp1_ii_3a5338cc35InstanceNormScaleBiasGradientKernelEiiiiiiPKfS2_S2_S2_PfS3__param_6,
.param .u64 _ZN6caffe275_GLOBAL__N__51_tmpxft_00006b14_00000000_7_instance_norm_op_cpp1_ii_3a5338cc35InstanceNormScaleBiasGradientKernelEiiiiiiPKfS2_S2_S2_PfS3__param_7,
.param .u64 _ZN6caffe275_GLOBAL__N__51_tmpxft_00006b14_00000000_7_instance_norm_op_cpp1_ii_3a5338cc35InstanceNormScaleBiasGradientKernelEiiiiiiPKfS2_S2_S2_PfS3__param_8,
.param .u64 _ZN6caffe275_GLOBAL__N__51_tmpxft_00006b14_00000000_7_instance_norm_op_cpp1_ii_3a5338cc35InstanceNormScaleBiasGradientKernelEiiiiiiPKfS2_S2_S2_PfS3__param_9,
.param .u64 _ZN6caffe275_GLOBAL__N__51_tmpxft_00006b14_00000000_7_instance_norm_op_cpp1_ii_3a5338cc35InstanceNormScaleBiasGradientKernelEiiiiiiPKfS2_S2_S2_PfS3__param_10,
.param .u64 _ZN6caffe275_GLOBAL__N__51_tmpxft_00006b14_00000000_7_instance_norm_op_cpp1_ii_3a5338cc35InstanceNormScaleBiasGradientKernelEiiiiiiPKfS2_S2_S2_PfS3__param_11
)
{
.reg .pred %p<7>;
.reg .f32 %f<12>;
.reg .b32 %r<30>;
.reg .b64 %rd<56>;


ld.param.u32 %r5, [_ZN6caffe275_GLOBAL__N__51_tmpxft_00006b14_00000000_7_instance_norm_op_cpp1_ii_3a5338cc35InstanceNormScaleBiasGradientKernelEiiiiiiPKfS2_S2_S2_PfS3__param_0];
ld.param.u32 %r6, [_ZN6caffe275_GLOBAL__N__51_tmpxft_00006b14_00000000_7_instance_norm_op_cpp1_ii_3a5338cc35InstanceNormScaleBiasGradientKernelEiiiiiiPKfS2_S2_S2_PfS3__param_1];
ld.param.u32 %r7, [_ZN6caffe275_GLOBAL__N__51_tmpxft_00006b14_00000000_7_instance_norm_op_cpp1_ii_3a5338cc35InstanceNormScaleBiasGradientKernelEiiiiiiPKfS2_S2_S2_PfS3__param_2];
ld.param.u32 %r8, [_ZN6caffe275_GLOBAL__N__51_tmpxft_00006b14_00000000_7_instance_norm_op_cpp1_ii_3a5338cc35InstanceNormScaleBiasGradientKernelEiiiiiiPKfS2_S2_S2_PfS3__param_3];
ld.param.u32 %r9, [_ZN6caffe275_GLOBAL__N__51_tmpxft_00006b14_00000000_7_instance_norm_op_cpp1_ii_3a5338cc35InstanceNormScaleBiasGradientKernelEiiiiiiPKfS2_S2_S2_PfS3__param_4];
ld.param.u32 %r10, [_ZN6caffe275_GLOBAL__N__51_tmpxft_00006b14_00000000_7_instance_norm_op_cpp1_ii_3a5338cc35InstanceNormScaleBiasGradientKernelEiiiiiiPKfS2_S2_S2_PfS3__param_5];
ld.param.u64 %rd23, [_ZN6caffe275_GLOBAL__N__51_tmpxft_00006b14_00000000_7_instance_norm_op_cpp1_ii_3a5338cc35InstanceNormScaleBiasGradientKernelEiiiiiiPKfS2_S2_S2_PfS3__param_6];
ld.param.u64 %rd24, [_ZN6caffe275_GLOBAL__N__51_tmpxft_00006b14_00000000_7_instance_norm_op_cpp1_ii_3a5338cc35InstanceNormScaleBiasGradientKernelEiiiiiiPKfS2_S2_S2_PfS3__param_7];
ld.param.u64 %rd25, [_ZN6caffe275_GLOBAL__N__51_tmpxft_00006b14_00000000_7_instance_norm_op_cpp1_ii_3a5338cc35InstanceNormScaleBiasGradientKernelEiiiiiiPKfS2_S2_S2_PfS3__param_8];
ld.param.u64 %rd26, [_ZN6caffe275_GLOBAL__N__51_tmpxft_00006b14_00000000_7_instance_norm_op_cpp1_ii_3a5338cc35InstanceNormScaleBiasGradientKernelEiiiiiiPKfS2_S2_S2_PfS3__param_9];
ld.param.u64 %rd27, [_ZN6caffe275_GLOBAL__N__51_tmpxft_00006b14_00000000_7_instance_norm_op_cpp1_ii_3a5338cc35InstanceNormScaleBiasGradientKernelEiiiiiiPKfS2_S2_S2_PfS3__param_10];
ld.param.u64 %rd28, [_ZN6caffe275_GLOBAL__N__51_tmpxft_00006b14_00000000_7_instance_norm_op_cpp1_ii_3a5338cc35InstanceNormScaleBiasGradientKernelEiiiiiiPKfS2_S2_S2_PfS3__param_11];
mov.u32 %r11, %ctaid.x;
mov.u32 %r12, %ntid.x;
mov.u32 %r13, %tid.x;
mad.lo.s32 %r14, %r12, %r11, %r13;
cvt.u64.u32	%rd1, %r14;
cvt.s64.s32	%rd29, %r6;
setp.ge.u64	%p1, %rd1, %rd29;
@%p1 bra BB4_7;

mul.wide.s32 %rd2, %r10, 4;
mov.u64 %rd50, 0;
cvta.to.global.u64 %rd38, %rd25;
cvta.to.global.u64 %rd40, %rd23;
cvta.to.global.u64 %rd41, %rd27;
cvta.to.global.u64 %rd43, %rd28;
cvta.to.global.u64 %rd44, %rd24;
cvta.to.global.u64 %rd45, %rd26;
mov.u64 %rd51, %rd1;

BB4_2:
mov.u64 %rd4, %rd51;
mov.u32 %r17, %nctaid.x;
mul.lo.s32 %r18, %r17, %r12;
cvt.u64.u32	%rd31, %r18;
cvt.s64.s32	%rd32, %r9;
mul.lo.s64 %rd33, %rd32, %rd31;
mul.lo.s64 %rd34, %rd33, %rd50;
mul.lo.s64 %rd36, %rd32, %rd1;
add.s64 %rd37, %rd36, %rd34;
shl.b64 %rd39, %rd37, 2;
add.s64 %rd5, %rd38, %rd39;
add.s64 %rd6, %rd40, %rd39;
shl.b64 %rd42, %rd4, 2;
add.s64 %rd7, %rd41, %rd42;
mov.u32 %r15, 0;
st.global.u32 [%rd7], %r15;
add.s64 %rd8, %rd43, %rd42;
st.global.u32 [%rd8], %r15;
add.s64 %rd53, %rd44, %rd42;
add.s64 %rd52, %rd45, %rd42;
setp.lt.s32	%p2, %r5, 1;
mov.u32 %r29, %r15;
@%p2 bra BB4_6;

BB4_3:
mul.lo.s32 %r23, %r8, %r29;
mul.wide.s32 %rd46, %r23, 4;
add.s64 %rd55, %rd5, %rd46;
add.s64 %rd54, %rd6, %rd46;
setp.lt.s32	%p3, %r7, 1;
mov.u32 %r28, %r15;
@%p3 bra BB4_5;

BB4_4:
mov.u32 %r2, %r28;
ld.global.f32 %f1, [%rd53];
ld.global.f32 %f2, [%rd54];
sub.f32 %f3, %f2, %f1;
ld.global.f32 %f4, [%rd52];
mul.f32 %f5, %f3, %f4;
ld.global.f32 %f6, [%rd55];
ld.global.f32 %f7, [%rd7];
fma.rn.f32 %f8, %f5, %f6, %f7;
st.global.f32 [%rd7], %f8;
ld.global.f32 %f9, [%rd8];
ld.global.f32 %f10, [%rd55];
add.f32 %f11, %f10, %f9;
st.global.f32 [%rd8], %f11;
add.s64 %rd55, %rd55, %rd2;
add.s64 %rd54, %rd54, %rd2;
add.s32 %r3, %r2, 1;
setp.lt.s32	%p4, %r3, %r7;
mov.u32 %r28, %r3;
@%p4 bra BB4_4;

BB4_5:
mul.wide.s32 %rd47, %r6, 4;
add.s64 %rd53, %rd53, %rd47;
add.s64 %rd52, %rd52, %rd47;
add.s32 %r29, %r29, 1;
setp.lt.s32	%p5, %r29, %r5;
@%p5 bra BB4_3;

BB4_6:
add.s64 %rd21, %rd31, %rd4;
setp.lt.u64	%p6, %rd21, %rd29;
add.s64 %rd50, %rd50, 1;
mov.u64 %rd51, %rd21;
@%p6 bra BB4_2;

BB4_7:
ret;
}




// ===== COMPILED SASS (sm_100) =====

	.target	sm_100

	.elftype	@"ET_EXEC"


//--------------------- .note.nv.tkinfo           --------------------------
	.section	.note.nv.tkinfo,"",@"SHT_NOTE"
	.sectionflags	@"SHF_NOTE_NV_TKINFO"
	.tkinfo
        /*0018*/ 	.word	0x00000002
        /*0030*/ 	.string	""
        /*0030*/ 	.string	"ptxas"
        /*0030*/ 	.string	"Cuda compilation tools, release 13.0, V13.0.88"
        /*0030*/ 	.string	"Build cuda_13.0.r13.0/compiler.36424714_0"
        /*0030*/ 	.string	"-arch sm_100 "



//--------------------- .note.nv.cuinfo           --------------------------
	.section	.note.nv.cuinfo,"",@"SHT_NOTE"
	.sectionflags	@"SHF_NOTE_NV_CUINFO"
        /*0018*/ 	.short	0x0002
        /*001a*/ 	.short	0x003d
        /*001c*/ 	.short	0x0082
	.zero		2


//--------------------- .nv.info                  --------------------------
	.section	.nv.info,"",@"SHT_CUDA_INFO"
	.align	4


	//----- nvinfo : EIATTR_REGCOUNT
	.align		4
        /*0000*/ 	.byte	0x04, 0x2f
        /*0002*/ 	.short	(.L_17 - .L_16)
	.align		4
.L_16:
        /*0004*/ 	.word	index@(_ZN6caffe275_GLOBAL__N__51_tmpxft_00006b14_00000000_7_instance_norm_op_cpp1_ii_3a5338cc22InstanceNormMeanKernelEiiiiiiPKfPf)
        /*0008*/ 	.word	0x00000014


	//----- nvinfo : EIATTR_FRAME_SIZE
	.align		4
.L_17:
        /*000c*/ 	.byte	0x04, 0x11
        /*000e*/ 	.short	(.L_19 - .L_18)
	.align		4
.L_18:
        /*0010*/ 	.word	index@($__internal_13_$__cuda_sm3x_div_rn_noftz_f32_slowpath)
        /*0014*/ 	.word	0x00000000


	//----- nvinfo : EIATTR_FRAME_SIZE
	.align		4
.L_19:
        /*0018*/ 	.byte	0x04, 0x11
        /*001a*/ 	.short	(.L_21 - .L_20)
	.align		4
.L_20:
        /*001c*/ 	.word	index@($__internal_12_$__cuda_sm20_rem_u64)
        /*0020*/ 	.word	0x00000000


	//----- nvinfo : EIATTR_FRAME_SIZE
	.align		4
.L_21:
        /*0024*/ 	.byte	0x04, 0x11
        /*0026*/ 	.short	(.L_23 - .L_22)
	.align		4
.L_22:
        /*0028*/ 	.word	index@($__internal_11_$__cuda_sm20_div_u64)
        /*002c*/ 	.word	0x00000000


	//----- nvinfo : EIATTR_FRAME_SIZE
	.align		4
.L_23:
        /*0030*/ 	.byte	0x04, 0x11
        /*0032*/ 	.short	(.L_25 - .L_24)
	.align		4
.L_24:
        /*0034*/ 	.word	index@(_ZN6caffe275_GLOBAL__N__51_tmpxft_00006b14_00000000_7_instance_norm_op_cpp1_ii_3a5338cc22InstanceNormMeanKernelEiiiiiiPKfPf)
        /*0038*/ 	.word	0x00000000


	//----- nvinfo : EIATTR_REGCOUNT
	.align		4
.L_25:
        /*003c*/ 	.byte	0x04, 0x2f
        /*003e*/ 	.short	(.L_27 - .L_26)
	.align		4
.L_26:
        /*0040*/ 	.word	index@(_ZN6caffe275_GLOBAL__N__51_tmpxft_00006b14_00000000_7_instance_norm_op_cpp1_ii_3a5338cc26InstanceNormInvStdevKernelEiiiiiifPKfS2_Pf)
        /*0044*/ 	.word	0x00000014


	//----- nvinfo : EIATTR_FRAME_SIZE
	.align		4
.L_27:
        /*0048*/ 	.byte	0x04, 0x11
        /*004a*/ 	.short	(.L_29 - .L_28)
	.align		4
.L_28:
        /*004c*/ 	.word	index@($__internal_10_$__cuda_sm3x_div_rn_noftz_f32_slowpath)
        /*0050*/ 	.word	0x00000000


	//----- nvinfo : EIATTR_FRAME_SIZE
	.align		4
.L_29:
        /*0054*/ 	.byte	0x04, 0x11
        /*0056*/ 	.short	(.L_31 - .L_30)
	.align		4
.L_30:
        /*0058*/ 	.word	index@($__internal_9_$__cuda_sm20_sqrt_rn_f32_slowpath)
        /*005c*/ 	.word	0x00000000


	//----- nvinfo : EIATTR_FRAME_SIZE
	.align		4
.L_31:
        /*0060*/ 	.byte	0x04, 0x11
        /*0062*/ 	.short	(.L_33 - .L_32)
	.align		4
.L_32:
        /*0064*/ 	.word	index@($__internal_8_$__cuda_sm20_rem_u64)
        /*0068*/ 	.word	0x00000000


	//----- nvinfo : EIATTR_FRAME_SIZE
	.align		4
.L_33:
        /*006c*/ 	.byte	0x04, 0x11
        /*006e*/ 	.short	(.L_35 - .L_34)
	.align		4
.L_34:
        /*0070*/ 	.word	index@($__internal_7_$__cuda_sm20_rcp_rn_f32_slowpath)
        /*0074*/ 	.word	0x00000000


	//----- nvinfo : EIATTR_FRAME_SIZE
	.align		4
.L_35:
        /*0078*/ 	.byte	0x04, 0x11
        /*007a*/ 	.short	(.L_37 - .L_36)
	.align		4
.L_36:
        /*007c*/ 	.word	index@($__internal_6_$__cuda_sm20_div_u64)
        /*0080*/ 	.word	0x00000000


	//----- nvinfo : EIATTR_FRAME_SIZE
	.align		4
.L_37:
        /*0084*/ 	.byte	0x04, 0x11
        /*0086*/ 	.short	(.L_39 - .L_38)
	.align		4
.L_38:
        /*0088*/ 	.word	index@(_ZN6caffe275_GLOBAL__N__51_tmpxft_00006b14_00000000_7_instance_norm_op_cpp1_ii_3a5338cc26InstanceNormInvStdevKernelEiiiiiifPKfS2_Pf)
        /*008c*/ 	.word	0x00000000


	//----- nvinfo : EIATTR_REGCOUNT
	.align		4
.L_39:
        /*0090*/ 	.byte	0x04, 0x2f
        /*0092*/ 	.short	(.L_41 - .L_40)
	.align		4
.L_40:
        /*0094*/ 	.word	index@(_ZN6caffe275_GLOBAL__N__51_tmpxft_00006b14_00000000_7_instance_norm_op_cpp1_ii_3a5338cc18InstanceNormKernelEiiiiiiPKfS2_S2_S2_S2_Pf)
        /*0098*/ 	.word	0x00000018


	//----- nvinfo : EIATTR_FRAME_SIZE
	.align		4
.L_41:
        /*009c*/ 	.byte	0x04, 0x11
        /*009e*/ 	.short	(.L_43 - .L_42)
	.align		4
.L_42:
        /*00a0*/ 	.word	index@($__internal_5_$__cuda_sm20_rem_u64)
        /*00a4*/ 	.word	0x00000000


	//----- nvinfo : EIATTR_FRAME_SIZE
	.align		4
.L_43:
        /*00a8*/ 	.byte	0x04, 0x11
        /*00aa*/ 	.short	(.L_45 - .L_44)
	.align		4
.L_44:
        /*00ac*/ 	.word	index@($__internal_4_$__cuda_sm20_div_u64)
        /*00b0*/ 	.word	0x00000000


	//----- nvinfo : EIATTR_FRAME_SIZE
	.align		4
.L_45:
        /*00b4*/ 	.byte	0x04, 0x11
        /*00b6*/ 	.short	(.L_47 - .L_46)
	.align		4
.L_46:
        /*00b8*/ 	.word	index@(_ZN6caffe275_GLOBAL__N__51_tmpxft_00006b14_00000000_7_instance_norm_op_cpp1_ii_3a5338cc18InstanceNormKernelEiiiiiiPKfS2_S2_S2_S2_Pf)
        /*00bc*/ 	.word	0x00000000


	//----- nvinfo : EIATTR_REGCOUNT
	.align		4
.L_47:
        /*00c0*/ 	.byte	0x04, 0x2f
        /*00c2*/ 	.short	(.L_49 - .L_48)
	.align		4
.L_48:
        /*00c4*/ 	.word	index@(_ZN6caffe275_GLOBAL__N__51_tmpxft_00006b14_00000000_7_instance_norm_op_cpp1_ii_3a5338cc26InstanceNormGradientKernelEiiiiiiPKfS2_S2_S2_S2_S2_Pf)
        /*00c8*/ 	.word	0x00000020


	//----- nvinfo : EIATTR_FRAME_SIZE
	.align		4
.L_49:
        /*00cc*/ 	.byte	0x04, 0x11
        /*00ce*/ 	.short	(.L_51 - .L_50)
	.align		4
.L_50:
        /*00d0*/ 	.word	index@($__internal_3_$__cuda_sm3x_div_rn_noftz_f32_slowpath)
        /*00d4*/ 	.word	0x00000000


	//----- nvinfo : EIATTR_FRAME_SIZE
	.align		4
.L_51:
        /*00d8*/ 	.byte	0x04, 0x11
        /*00da*/ 	.short	(.L_53 - .L_52)
	.align		4
.L_52:
        /*00dc*/ 	.word	index@($__internal_2_$__cuda_sm20_rem_u64)
        /*00e0*/ 	.word	0x00000000


	//----- nvinfo : EIATTR_FRAME_SIZE
	.align		4
.L_53:
        /*00e4*/ 	.byte	0x04, 0x11
        /*00e6*/ 	.short	(.L_55 - .L_54)
	.align		4
.L_54:
        /*00e8*/ 	.word	index@($__internal_1_$__cuda_sm20_div_u64)
        /*00ec*/ 	.word	0x00000000


	//----- nvinfo : EIATTR_FRAME_SIZE
	.align		4
.L_55:
        /*00f0*/ 	.byte	0x04, 0x11
        /*00f2*/ 	.short	(.L_57 - .L_56)
	.align		4
.L_56:
        /*00f4*/ 	.word	index@($__internal_0_$__cuda_sm20_div_rn_f64_full)
        /*00f8*/ 	.word	0x00000000


	//----- nvinfo : EIATTR_FRAME_SIZE
	.align		4
.L_57:
        /*00fc*/ 	.byte	0x04, 0x11
        /*00fe*/ 	.short	(.L_59 - .L_58)
	.align		4
.L_58:
        /*0100*/ 	.word	index@(_ZN6caffe275_GLOBAL__N__51_tmpxft_00006b14_00000000_7_instance_norm_op_cpp1_ii_3a5338cc26InstanceNormGradientKernelEiiiiiiPKfS2_S2_S2_S2_S2_Pf)
        /*0104*/ 	.word	0x00000000


	//----- nvinfo : EIATTR_REGCOUNT
	.align		4
.L_59:
        /*0108*/ 	.byte	0x04, 0x2f
        /*010a*/ 	.short	(.L_61 - .L_60)
	.align		4
.L_60:
        /*010c*/ 	.word	index@(_ZN6caffe275_GLOBAL__N__51_tmpxft_00006b14_00000000_7_instance_norm_op_cpp1_ii_3a5338cc35InstanceNormScaleBiasGradientKernelEiiiiiiPKfS2_S2_S2_PfS3_)
        /*0110*/ 	.word	0x00000028


	//----- nvinfo : EIATTR_FRAME_SIZE
	.align		4
.L_61:
        /*0114*/ 	.byte	0x04, 0x11
        /*0116*/ 	.short	(.L_63 - .L_62)
	.align		4
.L_62:
        /*0118*/ 	.word	index@(_ZN6caffe275_GLOBAL__N__51_tmpxft_00006b14_00000000_7_instance_norm_op_cpp1_ii_3a5338cc35InstanceNormScaleBiasGradientKernelEiiiiiiPKfS2_S2_S2_PfS3_)
        /*011c*/ 	.word	0x00000000


	//----- nvinfo : EIATTR_MIN_STACK_SIZE
	.align		4
.L_63:
        /*0120*/ 	.byte	0x04, 0x12
        /*0122*/ 	.short	(.L_65 - .L_64)
	.align		4
.L_64:
        /*0124*/ 	.word	index@(_ZN6caffe275_GLOBAL__N__51_tmpxft_00006b14_00000000_7_instance_norm_op_cpp1_ii_3a5338cc35InstanceNormScaleBiasGradientKernelEiiiiiiPKfS2_S2_S2_PfS3_)
        /*0128*/ 	.word	0x00000000


	//----- nvinfo : EIATTR_MIN_STACK_SIZE
	.align		4
.L_65:
        /*012c*/ 	.byte	0x04, 0x12
        /*012e*/ 	.short	(.L_67 - .L_66)
	.align		4
.L_66:
        /*0130*/ 	.word	index@(_ZN6caffe275_GLOBAL__N__51_tmpxft_00006b14_00000000_7_instance_norm_op_cpp1_ii_3a5338cc26InstanceNormGradientKernelEiiiiiiPKfS2_S2_S2_S2_S2_Pf)
        /*0134*/ 	.word	0x00000000


	//----- nvinfo : EIATTR_MIN_STACK_SIZE
	.align		4
.L_67:
        /*0138*/ 	.byte	0x04, 0x12
        /*013a*/ 	.short	(.L_69 - .L_68)
	.align		4
.L_68:
        /*013c*/ 	.word	index@(_ZN6caffe275_GLOBAL__N__51_tmpxft_00006b14_00000000_7_instance_norm_op_cpp1_ii_3a5338cc18InstanceNormKernelEiiiiiiPKfS2_S2_S2_S2_Pf)
        /*0140*/ 	.word	0x00000000


	//----- nvinfo : EIATTR_MIN_STACK_SIZE
	.align		4
.L_69:
        /*0144*/ 	.byte	0x04, 0x12
        /*0146*/ 	.short	(.L_71 - .L_70)
	.align		4
.L_70:
        /*0148*/ 	.word	index@(_ZN6caffe275_GLOBAL__N__51_tmpxft_00006b14_00000000_7_instance_norm_op_cpp1_ii_3a5338cc26InstanceNormInvStdevKernelEiiiiiifPKfS2_Pf)
        /*014c*/ 	.word	0x00000000


	//----- nvinfo : EIATTR_MIN_STACK_SIZE
	.align		4
.L_71:
        /*0150*/ 	.byte	0x04, 0x12
        /*0152*/ 	.short	(.L_73 - .L_72)
	.align		4
.L_72:
        /*0154*/ 	.word	index@(_ZN6caffe275_GLOBAL__N__51_tmpxft_00006b14_00000000_7_instance_norm_op_cpp1_ii_3a5338cc22InstanceNormMeanKernelEiiiiiiPKfPf)
        /*0158*/ 	.word	0x00000000
.L_73:


//--------------------- .nv.compat                --------------------------
	.section	.nv.compat,"",@"SHT_CUDA_COMPAT_INFO"
	.align	4
        /*0000*/ 	.byte	0x02, 0x09, 0x00, 0x00, 0x02, 0x02, 0x01, 0x00, 0x02, 0x05, 0x05, 0x00, 0x03, 0x07, 0x01, 0x01
        /*0010*/ 	.byte	0x02, 0x03, 0x00, 0x00, 0x02, 0x06, 0x01, 0x00, 0x04, 0x0b, 0x08, 0x00, 0x01, 0x00, 0x00, 0x00
        /*0020*/ 	.byte	0x00, 0x00, 0x00, 0x00


//--------------------- .nv.info._ZN6caffe275_GLOBAL__N__51_tmpxft_00006b14_00000000_7_instance_norm_op_cpp1_ii_3a5338cc35InstanceNormScaleBiasGradientKernelEiiiiiiPKfS2_S2_S2_PfS3_ --------------------------
	.section	.nv.info._ZN6caffe275_GLOBAL__N__51_tmpxft_00006b14_00000000_7_instance_norm_op_cpp1_ii_3a5338cc35InstanceNormScaleBiasGradientKernelEiiiiiiPKfS2_S2_S2_PfS3_,"",@"SHT_CUDA_INFO"
	.sectionflags	@""
	.align	4


	//----- nvinfo : EIATTR_CUDA_API_VERSION
	.align		4
        /*0000*/ 	.byte	0x04, 0x37
        /*0002*/ 	.short	(.L_75 - .L_74)
.L_74:
        /*0004*/ 	.word	0x00000082


	//----- nvinfo : EIATTR_KPARAM_INFO
	.align		4
.L_75:
        /*0008*/ 	.byte	0x04, 0x17
        /*000a*/ 	.short	(.L_77 - .L_76)
.L_76:
        /*000c*/ 	.word	0x00000000
        /*0010*/ 	.short	0x000b
        /*0012*/ 	.short	0x0040
        /*0014*/ 	.byte	0x00, 0xf0, 0x21, 0x00


	//----- nvinfo : EIATTR_KPARAM_INFO
	.align		4
.L_77:
        /*0018*/ 	.byte	0x04, 0x17
        /*001a*/ 	.short	(.L_79 - .L_78)
.L_78:
        /*001c*/ 	.word	0x00000000
        /*0020*/ 	.short	0x000a
        /*0022*/ 	.short	0x0038
        /*0024*/ 	.byte	0x00, 0xf0, 0x21, 0x00


	//----- nvinfo : EIATTR_KPARAM_INFO
	.align		4
.L_79:
        /*0028*/ 	.byte	0x04, 0x17
        /*002a*/ 	.short	(.L_81 - .L_80)
.L_80:
        /*002c*/ 	.word	0x00000000
        /*0030*/ 	.short	0x0009
        /*0032*/ 	.short	0x0030
        /*0034*/ 	.byte	0x00, 0xf0, 0x21, 0x00


	//----- nvinfo : EIATTR_KPARAM_INFO
	.align		4
.L_81:
        /*0038*/ 	.byte	0x04, 0x17
        /*003a*/ 	.short	(.L_83 - .L_82)
.L_82:
        /*003c*/ 	.word	0x00000000
        /*0040*/ 	.short	0x0008
        /*0042*/ 	.short	0x0028
        /*0044*/ 	.byte	0x00, 0xf0, 0x21, 0x00


	//----- nvinfo : EIATTR_KPARAM_INFO
	.align		4
.L_83:
        /*0048*/ 	.byte	0x04, 0x17
        /*004a*/ 	.short	(.L_85 - .L_84)
.L_84:
        /*004c*/ 	.word	0x00000000
        /*0050*/ 	.short	0x0007
        /*0052*/ 	.short	0x0020
        /*0054*/ 	.byte	0x00, 0xf0, 0x21, 0x00


	//----- nvinfo : EIATTR_KPARAM_INFO
	.align		4
.L_85:
        /*0058*/ 	.byte	0x04, 0x17
        /*005a*/ 	.short	(.L_87 - .L_86)
.L_86:
        /*005c*/ 	.word	0x00000000
        /*0060*/ 	.short	0x0006
        /*0062*/ 	.short	0x0018
        /*0064*/ 	.byte	0x00, 0xf0, 0x21, 0x00


	//----- nvinfo : EIATTR_KPARAM_INFO
	.align		4
.L_87:
        /*0068*/ 	.byte	0x04, 0x17
        /*006a*/ 	.short	(.L_89 - .L_88)
.L_88:
        /*006c*/ 	.word	0x00000000
        /*0070*/ 	.short	0x0005
        /*0072*/ 	.short	0x0014
        /*0074*/ 	.byte	0x00, 0xf0, 0x11, 0x00


	//----- nvinfo : EIATTR_KPARAM_INFO
	.align		4
.L_89:
        /*0078*/ 	.byte	0x04, 0x17
        /*007a*/ 	.short	(.L_91 - .L_90)
.L_90:
        /*007c*/ 	.word	0x00000000
        /*0080*/ 	.short	0x0004
        /*0082*/ 	.short	0x0010
        /*0084*/ 	.byte	0x00, 0xf0, 0x11, 0x00


	//----- nvinfo : EIATTR_KPARAM_INFO
	.align		4
.L_91:
        /*0088*/ 	.byte	0x04, 0x17
        /*008a*/ 	.short	(.L_93 - .L_92)
.L_92:
        /*008c*/ 	.word	0x00000000
        /*0090*/ 	.short	0x0003
        /*0092*/ 	.short	0x000c
        /*0094*/ 	.byte	0x00, 0xf0, 0x11, 0x00


	//----- nvinfo : EIATTR_KPARAM_INFO
	.align		4
.L_93:
        /*0098*/ 	.byte	0x04, 0x17
        /*009a*/ 	.short	(.L_95 - .L_94)
.L_94:
        /*009c*/ 	.word	0x00000000
        /*00a0*/ 	.short	0x0002
        /*00a2*/ 	.short	0x0008
        /*00a4*/ 	.byte	0x00, 0xf0, 0x11, 0x00


	//----- nvinfo : EIATTR_KPARAM_INFO
	.align		4
.L_95:
        /*00a8*/ 	.byte	0x04, 0x17
        /*00aa*/ 	.short	(.L_97 - .L_96)
.L_96:
        /*00ac*/ 	.word	0x00000000
        /*00b0*/ 	.short	0x0001
        /*00b2*/ 	.short	0x0004
        /*00b4*/ 	.byte	0x00, 0xf0, 0x11, 0x00


	//----- nvinfo : EIATTR_KPARAM_INFO
	.align		4
.L_97:
        /*00b8*/ 	.byte	0x04, 0x17
        /*00ba*/ 	.short	(.L_99 - .L_98)
.L_98:
        /*00bc*/ 	.word	0x00000000
        /*00c0*/ 	.short	0x0000
        /*00c2*/ 	.short	0x0000
        /*00c4*/ 	.byte	0x00, 0xf0, 0x11, 0x00


	//----- nvinfo : EIATTR_SPARSE_MMA_MASK
	.align		4
.L_99:
        /*00c8*/ 	.byte	0x03, 0x50
        /*00ca*/ 	.short	0x0000


	//----- nvinfo : EIATTR_MAXREG_COUNT
	.align		4
        /*00cc*/ 	.byte	0x03, 0x1b
        /*00ce*/ 	.short	0x00ff


	//----- nvinfo : EIATTR_MERCURY_ISA_VERSION
	.align		4
        /*00d0*/ 	.byte	0x03, 0x5f
        /*00d2*/ 	.short	0x0101


	//----- nvinfo : EIATTR_VRC_CTA_INIT_COUNT
	.align		4
        /*00d4*/ 	.byte	0x02, 0x4a
	.zero		1
	.zero		1


	//----- nvinfo : EIATTR_EXIT_INSTR_OFFSETS
	.align		4
        /*00d8*/ 	.byte	0x04, 0x1c
        /*00da*/ 	.short	(.L_101 - .L_100)


	//   ....[0]....
.L_100:
        /*00dc*/ 	.word	0x00000090


	//   ....[1]....
        /*00e0*/ 	.word	0x00000c50


	//----- nvinfo : EIATTR_CRS_STACK_SIZE
	.align		4
.L_101:
        /*00e4*/ 	.byte	0x04, 0x1e
        /*00e6*/ 	.short	(.L_103 - .L_102)
.L_102:
        /*00e8*/ 	.word	0x00000000


	//----- nvinfo : EIATTR_CBANK_PARAM_SIZE
	.align		4
.L_103:
        /*00ec*/ 	.byte	0x03, 0x19
        /*00ee*/ 	.short	0x0048


	//----- nvinfo : EIATTR_PARAM_CBANK
	.align		4
        /*00f0*/ 	.byte	0x04, 0x0a
        /*00f2*/ 	.short	(.L_105 - .L_104)
	.align		4
.L_104:
        /*00f4*/ 	.word	index@(.nv.constant0._ZN6caffe275_GLOBAL__N__51_tmpxft_00006b14_00000000_7_instance_norm_op_cpp1_ii_3a5338cc35InstanceNormScaleBiasGradientKernelEiiiiiiPKfS2_S2_S2_PfS3_)
        /*00f8*/ 	.short	0x0380
        /*00fa*/ 	.short	0x0048


	//----- nvinfo : EIATTR_SW_WAR
	.align		4
.L_105:
        /*00fc*/ 	.byte	0x04, 0x36
        /*00fe*/ 	.short	(.L_107 - .L_106)
.L_106:
        /*0100*/ 	.word	0x00000008
.L_107:


//--------------------- .nv.info._ZN6caffe275_GLOBAL__N__51_tmpxft_00006b14_00000000_7_instance_norm_op_cpp1_ii_3a5338cc26InstanceNormGradientKernelEiiiiiiPKfS2_S2_S2_S2_S2_Pf --------------------------
	.section	.nv.info._ZN6caffe275_GLOBAL__N__51_tmpxft_00006b14_00000000_7_instance_norm_op_cpp1_ii_3a5338cc26InstanceNormGradientKernelEiiiiiiPKfS2_S2_S2_S2_S2_Pf,"",@"SHT_CUDA_INFO"
	.sectionflags	@""
	.align	4


	//----- nvinfo : EIATTR_CUDA_API_VERSION
	.align		4
        /*0000*/ 	.byte	0x04, 0x37
        /*0002*/ 	.short	(.L_109 - .L_108)
.L_108:
        /*0004*/ 	.word	0x00000082


	//----- nvinfo : EIATTR_KPARAM_INFO
	.align		4
.L_109:
        /*0008*/ 	.byte	0x04, 0x17
        /*000a*/ 	.short	(.L_111 - .L_110)
.L_110:
        /*000c*/ 	.word	0x00000000
        /*0010*/ 	.short	0x000c
        /*0012*/ 	.short	0x0048
        /*0014*/ 	.byte	0x00, 0xf0, 0x21, 0x00


	//----- nvinfo : EIATTR_KPARAM_INFO
	.align		4
.L_111:
        /*0018*/ 	.byte	0x04, 0x17
        /*001a*/ 	.short	(.L_113 - .L_112)
.L_112:
        /*001c*/ 	.word	0x00000000
        /*0020*/ 	.short	0x000b
        /*0022*/ 	.short	0x0040
        /*0024*/ 	.byte	0x00, 0xf0, 0x21, 0x00


	//----- nvinfo : EIATTR_KPARAM_INFO
	.align		4
.L_113:
        /*0028*/ 	.byte	0x04, 0x17
        /*002a*/ 	.short	(.L_115 - .L_114)
.L_114:
        /*002c*/ 	.word	0x00000000
        /*0030*/ 	.short	0x000a
        /*0032*/ 	.short	0x0038
        /*0034*/ 	.byte	0x00, 0xf0, 0x21, 0x00


	//----- nvinfo : EIATTR_KPARAM_INFO
	.align		4
.L_115:
        /*0038*/ 	.byte	0x04, 0x17
        /*003a*/ 	.short	(.L_117 - .L_116)
.L_116:
        /*003c*/ 	.word	0x00000000
        /*0040*/ 	.short	0x0009
        /*0042*/ 	.short	0x0030
        /*0044*/ 	.byte	0x00, 0xf0, 0x21, 0x00


	//----- nvinfo : EIATTR_KPARAM_INFO
	.align		4
.L_117:
        /*0048*/ 	.byte	0x04, 0x17
        /*004a*/ 	.short	(.L_119 - .L_118)
.L_118:
        /*004c*/ 	.word	0x00000000
        /*0050*/ 	.short	0x0008
        /*0052*/ 	.short	0x0028
        /*0054*/ 	.byte	0x00, 0xf0, 0x21, 0x00


	//----- nvinfo : EIATTR_KPARAM_INFO
	.align		4
.L_119:
        /*0058*/ 	.byte	0x04, 0x17
        /*005a*/ 	.short	(.L_121 - .L_120)
.L_120:
        /*005c*/ 	.word	0x00000000
        /*0060*/ 	.short	0x0007
        /*0062*/ 	.short	0x0020
        /*0064*/ 	.byte	0x00, 0xf0, 0x21, 0x00


	//----- nvinfo : EIATTR_KPARAM_INFO
	.align		4
.L_121:
        /*0068*/ 	.byte	0x04, 0x17
        /*006a*/ 	.short	(.L_123 - .L_122)
.L_122:
        /*006c*/ 	.word	0x00000000
        /*0070*/ 	.short	0x0006
        /*0072*/ 	.short	0x0018
        /*0074*/ 	.byte	0x00, 0xf0, 0x21, 0x00


	//----- nvinfo : EIATTR_KPARAM_INFO
	.align		4
.L_123:
        /*0078*/ 	.byte	0x04, 0x17
        /*007a*/ 	.short	(.L_125 - .L_124)
.L_124:
        /*007c*/ 	.word	0x00000000
        /*0080*/ 	.short	0x0005
        /*0082*/ 	.short	0x0014
        /*0084*/ 	.byte	0x00, 0xf0, 0x11, 0x00


	//----- nvinfo : EIATTR_KPARAM_INFO
	.align		4
.L_125:
        /*0088*/ 	.byte	0x04, 0x17
        /*008a*/ 	.short	(.L_127 - .L_126)
.L_126:
        /*008c*/ 	.word	0x00000000
        /*0090*/ 	.short	0x0004
        /*0092*/ 	.short	0x0010
        /*0094*/ 	.byte	0x00, 0xf0, 0x11, 0x00


	//----- nvinfo : EIATTR_KPARAM_INFO
	.align		4
.L_127:
        /*0098*/ 	.byte	0x04, 0x17
        /*009a*/ 	.short	(.L_129 - .L_128)
.L_128:
        /*009c*/ 	.word	0x00000000
        /*00a0*/ 	.short	0x0003
        /*00a2*/ 	.short	0x000c
        /*00a4*/ 	.byte	0x00, 0xf0, 0x11, 0x00


	//----- nvinfo : EIATTR_KPARAM_INFO
	.align		4
.L_129:
        /*00a8*/ 	.byte	0x04, 0x17
        /*00aa*/ 	.short	(.L_131 - .L_130)
.L_130:
        /*00ac*/ 	.word	0x00000000
        /*00b0*/ 	.short	0x0002
        /*00b2*/ 	.short	0x0008
        /*00b4*/ 	.byte	0x00, 0xf0, 0x11, 0x00


	//----- nvinfo : EIATTR_KPARAM_INFO
	.align		4
.L_131:
        /*00b8*/ 	.byte	0x04, 0x17
        /*00ba*/ 	.short	(.L_133 - .L_132)
.L_132:
        /*00bc*/ 	.word	0x00000000
        /*00c0*/ 	.short	0x0001
        /*00c2*/ 	.short	0x0004
        /*00c4*/ 	.byte	0x00, 0xf0, 0x11, 0x00


	//----- nvinfo : EIATTR_KPARAM_INFO
	.align		4
.L_133:
        /*00c8*/ 	.byte	0x04, 0x17
        /*00ca*/ 	.short	(.L_135 - .L_134)
.L_134:
        /*00cc*/ 	.word	0x00000000
        /*00d0*/ 	.short	0x0000
        /*00d2*/ 	.short	0x0000
        /*00d4*/ 	.byte	0x00, 0xf0, 0x11, 0x00


	//----- nvinfo : EIATTR_SPARSE_MMA_MASK
	.align		4
.L_135:
        /*00d8*/ 	.byte	0x03, 0x50
        /*00da*/ 	.short	0x0000


	//----- nvinfo : EIATTR_MAXREG_COUNT
	.align		4
        /*00dc*/ 	.byte	0x03, 0x1b
        /*00de*/ 	.short	0x00ff


	//----- nvinfo : EIATTR_MERCURY_ISA_VERSION
	.align		4
        /*00e0*/ 	.byte	0x03, 0x5f
        /*00e2*/ 	.short	0x0101


	//----- nvinfo : EIATTR_VRC_CTA_INIT_COUNT
	.align		4
        /*00e4*/ 	.byte	0x02, 0x4a
	.zero		1
	.zero		1


	//----- nvinfo : EIATTR_EXIT_INSTR_OFFSETS
	.align		4
        /*00e8*/ 	.byte	0x04, 0x1c
        /*00ea*/ 	.short	(.L_137 - .L_136)


	//   ....[0]....
.L_136:
        /*00ec*/ 	.word	0x000000a0


	//   ....[1]....
        /*00f0*/ 	.word	0x000026a0


	//----- nvinfo : EIATTR_CRS_STACK_SIZE
	.align		4
.L_137:
        /*00f4*/ 	.byte	0x04, 0x1e
        /*00f6*/ 	.short	(.L_139 - .L_138)
.L_138:
        /*00f8*/ 	.word	0x00000000


	//----- nvinfo : EIATTR_CBANK_PARAM_SIZE
	.align		4
.L_139:
        /*00fc*/ 	.byte	0x03, 0x19
        /*00fe*/ 	.short	0x0050


	//----- nvinfo : EIATTR_PARAM_CBANK
	.align		4
        /*0100*/ 	.byte	0x04, 0x0a
        /*0102*/ 	.short	(.L_141 - .L_140)
	.align		4
.L_140:
        /*0104*/ 	.word	index@(.nv.constant0._ZN6caffe275_GLOBAL__N__51_tmpxft_00006b14_00000000_7_instance_norm_op_cpp1_ii_3a5338cc26InstanceNormGradientKernelEiiiiiiPKfS2_S2_S2_S2_S2_Pf)
        /*0108*/ 	.short	0x0380
        /*010a*/ 	.short	0x0050


	//----- nvinfo : EIATTR_SW_WAR
	.align		4
.L_141:
        /*010c*/ 	.byte	0x04, 0x36
        /*010e*/ 	.short	(.L_143 - .L_142)
.L_142:
        /*0110*/ 	.word	0x00000008
.L_143:


//--------------------- .nv.info._ZN6caffe275_GLOBAL__N__51_tmpxft_00006b14_00000000_7_instance_norm_op_cpp1_ii_3a5338cc18InstanceNormKernelEiiiiiiPKfS2_S2_S2_S2_Pf --------------------------
	.section	.nv.info._ZN6caffe275_GLOBAL__N__51_tmpxft_00006b14_00000000_7_instance_norm_op_cpp1_ii_3a5338cc18InstanceNormKernelEiiiiiiPKfS2_S2_S2_S2_Pf,"",@"SHT_CUDA_INFO"
	.sectionflags	@""
	.align	4


	//----- nvinfo : EIATTR_CUDA_API_VERSION
	.align		4
        /*0000*/ 	.byte	0x04, 0x37
        /*0002*/ 	.short	(.L_145 - .L_144)
.L_144:
        /*0004*/ 	.word	0x00000082


	//----- nvinfo : EIATTR_KPARAM_INFO
	.align		4
.L_145:
        /*0008*/ 	.byte	0x04, 0x17
        /*000a*/ 	.short	(.L_147 - .L_146)
.L_146:
        /*000c*/ 	.word	0x00000000
        /*0010*/ 	.short	0x000b
        /*0012*/ 	.short	0x0040
        /*0014*/ 	.byte	0x00, 0xf0, 0x21, 0x00


	//----- nvinfo : EIATTR_KPARAM_INFO
	.align		4
.L_147:
        /*0018*/ 	.byte	0x04, 0x17
        /*001a*/ 	.short	(.L_149 - .L_148)
.L_148:
        /*001c*/ 	.word	0x00000000
        /*0020*/ 	.short	0x000a
        /*0022*/ 	.short	0x0038
        /*0024*/ 	.byte	0x00, 0xf0, 0x21, 0x00


	//----- nvinfo : EIATTR_KPARAM_INFO
	.align		4
.L_149:
        /*0028*/ 	.byte	0x04, 0x17
        /*002a*/ 	.short	(.L_151 - .L_150)
.L_150:
        /*002c*/ 	.word	0x00000000
        /*0030*/ 	.short	0x0009
        /*0032*/ 	.short	0x0030
        /*0034*/ 	.byte	0x00, 0xf0, 0x21, 0x00


	//----- nvinfo : EIATTR_KPARAM_INFO
	.align		4
.L_151:
        /*0038*/ 	.byte	0x04, 0x17
        /*003a*/ 	.short	(.L_153 - .L_152)
.L_152:
        /*003c*/ 	.word	0x00000000
        /*0040*/ 	.short	0x0008
        /*0042*/ 	.short	0x0028
        /*0044*/ 	.byte	0x00, 0xf0, 0x21, 0x00


	//----- nvinfo : EIATTR_KPARAM_INFO
	.align		4
.L_153:
        /*0048*/ 	.byte	0x04, 0x17
        /*004a*/ 	.short	(.L_155 - .L_154)
.L_154:
        /*004c*/ 	.word	0x00000000
        /*0050*/ 	.short	0x0007
        /*0052*/ 	.short	0x0020
        /*0054*/ 	.byte	0x00, 0xf0, 0x21, 0x00


	//----- nvinfo : EIATTR_KPARAM_INFO
	.align		4
.L_155:
        /*0058*/ 	.byte	0x04, 0x17
        /*005a*/ 	.short	(.L_157 - .L_156)
.L_156:
        /*005c*/ 	.word	0x00000000
        /*0060*/ 	.short	0x0006
        /*0062*/ 	.short	0x0018
        /*0064*/ 	.byte	0x00, 0xf0, 0x21, 0x00


	//----- nvinfo : EIATTR_KPARAM_INFO
	.align		4
.L_157:
        /*0068*/ 	.byte	0x04, 0x17
        /*006a*/ 	.short	(.L_159 - .L_158)
.L_158:
        /*006c*/ 	.word	0x00000000
        /*0070*/ 	.short	0x0005
        /*0072*/ 	.short	0x0014
        /*0074*/ 	.byte	0x00, 0xf0, 0x11, 0x00


	//----- nvinfo : EIATTR_KPARAM_INFO
	.align		4
.L_159:
        /*0078*/ 	.byte	0x04, 0x17
        /*007a*/ 	.short	(.L_161 - .L_160)
.L_160:
        /*007c*/ 	.word	0x00000000
        /*0080*/ 	.short	0x0004
        /*0082*/ 	.short	0x0010
        /*0084*/ 	.byte	0x00, 0xf0, 0x11, 0x00


	//----- nvinfo : EIATTR_KPARAM_INFO
	.align		4
.L_161:
        /*0088*/ 	.byte	0x04, 0x17
        /*008a*/ 	.short	(.L_163 - .L_162)
.L_162:
        /*008c*/ 	.word	0x00000000
        /*0090*/ 	.short	0x0003
        /*0092*/ 	.short	0x000c
        /*0094*/ 	.byte	0x00, 0xf0, 0x11, 0x00


	//----- nvinfo : EIATTR_KPARAM_INFO
	.align		4
.L_163:
        /*0098*/ 	.byte	0x04, 0x17
        /*009a*/ 	.short	(.L_165 - .L_164)
.L_164:
        /*009c*/ 	.word	0x00000000
        /*00a0*/ 	.short	0x0002
        /*00a2*/ 	.short	0x0008
        /*00a4*/ 	.byte	0x00, 0xf0, 0x11, 0x00


	//----- nvinfo : EIATTR_KPARAM_INFO
	.align		4
.L_165:
        /*00a8*/ 	.byte	0x04, 0x17
        /*00aa*/ 	.short	(.L_167 - .L_166)
.L_166:
        /*00ac*/ 	.word	0x00000000
        /*00b0*/ 	.short	0x0001
        /*00b2*/ 	.short	0x0004
        /*00b4*/ 	.byte	0x00, 0xf0, 0x11, 0x00


	//----- nvinfo : EIATTR_KPARAM_INFO
	.align		4
.L_167:
        /*00b8*/ 	.byte	0x04, 0x17
        /*00ba*/ 	.short	(.L_169 - .L_168)
.L_168:
        /*00bc*/ 	.word	0x00000000
        /*00c0*/ 	.short	0x0000
        /*00c2*/ 	.short	0x0000
        /*00c4*/ 	.byte	0x00, 0xf0, 0x11, 0x00


	//----- nvinfo : EIATTR_SPARSE_MMA_MASK
	.align		4
.L_169:
        /*00c8*/ 	.byte	0x03, 0x50
        /*00ca*/ 	.short	0x0000


	//----- nvinfo : EIATTR_MAXREG_COUNT
	.align		4
        /*00cc*/ 	.byte	0x03, 0x1b
        /*00ce*/ 	.short	0x00ff


	//----- nvinfo : EIATTR_MERCURY_ISA_VERSION
	.align		4
        /*00d0*/ 	.byte	0x03, 0x5f
        /*00d2*/ 	.short	0x0101


	//----- nvinfo : EIATTR_VRC_CTA_INIT_COUNT
	.align		4
        /*00d4*/ 	.byte	0x02, 0x4a
	.zero		1
	.zero		1


	//----- nvinfo : EIATTR_EXIT_INSTR_OFFSETS
	.align		4
        /*00d8*/ 	.byte	0x04, 0x1c
        /*00da*/ 	.short	(.L_171 - .L_170)


	//   ....[0]....
.L_170:
        /*00dc*/ 	.word	0x000000c0


	//   ....[1]....
        /*00e0*/ 	.word	0x00000a40


	//----- nvinfo : EIATTR_CRS_STACK_SIZE
	.align		4
.L_171:
        /*00e4*/ 	.byte	0x04, 0x1e
        /*00e6*/ 	.short	(.L_173 - .L_172)
.L_172:
        /*00e8*/ 	.word	0x00000000


	//----- nvinfo : EIATTR_CBANK_PARAM_SIZE
	.align		4
.L_173:
        /*00ec*/ 	.byte	0x03, 0x19
        /*00ee*/ 	.short	0x0048


	//----- nvinfo : EIATTR_PARAM_CBANK
	.align		4
        /*00f0*/ 	.byte	0x04, 0x0a
        /*00f2*/ 	.short	(.L_175 - .L_174)
	.align		4
.L_174:
        /*00f4*/ 	.word	index@(.nv.constant0._ZN6caffe275_GLOBAL__N__51_tmpxft_00006b14_00000000_7_instance_norm_op_cpp1_ii_3a5338cc18InstanceNormKernelEiiiiiiPKfS2_S2_S2_S2_Pf)
        /*00f8*/ 	.short	0x0380
        /*00fa*/ 	.short	0x0048


	//----- nvinfo : EIATTR_SW_WAR
	.align		4
.L_175:
        /*00fc*/ 	.byte	0x04, 0x36
        /*00fe*/ 	.short	(.L_177 - .L_176)
.L_176:
        /*0100*/ 	.word	0x00000008
.L_177:


//--------------------- .nv.info._ZN6caffe275_GLOBAL__N__51_tmpxft_00006b14_00000000_7_instance_norm_op_cpp1_ii_3a5338cc26InstanceNormInvStdevKernelEiiiiiifPKfS2_Pf --------------------------
	.section	.nv.info._ZN6caffe275_GLOBAL__N__51_tmpxft_00006b14_00000000_7_instance_norm_op_cpp1_ii_3a5338cc26InstanceNormInvStdevKernelEiiiiiifPKfS2_Pf,"",@"SHT_CUDA_INFO"
	.sectionflags	@""
	.align	4


	//----- nvinfo : EIATTR_CUDA_API_VERSION
	.align		4
        /*0000*/ 	.byte	0x04, 0x37
        /*0002*/ 	.short	(.L_179 - .L_178)
.L_178:
        /*0004*/ 	.word	0x00000082


	//----- nvinfo : EIATTR_KPARAM_INFO
	.align		4
.L_179:
        /*0008*/ 	.byte	0x04, 0x17
        /*000a*/ 	.short	(.L_181 - .L_180)
.L_180:
        /*000c*/ 	.word	0x00000000
        /*0010*/ 	.short	0x0009
        /*0012*/ 	.short	0x0030
        /*0014*/ 	.byte	0x00, 0xf0, 0x21, 0x00


	//----- nvinfo : EIATTR_KPARAM_INFO
	.align		4
.L_181:
        /*0018*/ 	.byte	0x04, 0x17
        /*001a*/ 	.short	(.L_183 - .L_182)
.L_182:
        /*001c*/ 	.word	0x00000000
        /*0020*/ 	.short	0x0008
        /*0022*/ 	.short	0x0028
        /*0024*/ 	.byte	0x00, 0xf0, 0x21, 0x00


	//----- nvinfo : EIATTR_KPARAM_INFO
	.align		4
.L_183:
        /*0028*/ 	.byte	0x04, 0x17
        /*002a*/ 	.short	(.L_185 - .L_184)
.L_184:
        /*002c*/ 	.word	0x00000000
        /*0030*/ 	.short	0x0007
        /*0032*/ 	.short	0x0020
        /*0034*/ 	.byte	0x00, 0xf0, 0x21, 0x00


	//----- nvinfo : EIATTR_KPARAM_INFO
	.align		4
.L_185:
        /*0038*/ 	.byte	0x04, 0x17
        /*003a*/ 	.short	(.L_187 - .L_186)
.L_186:
        /*003c*/ 	.word	0x00000000
        /*0040*/ 	.short	0x0006
        /*0042*/ 	.short	0x0018
        /*0044*/ 	.byte	0x00, 0xf0, 0x11, 0x00


	//----- nvinfo : EIATTR_KPARAM_INFO
	.align		4
.L_187:
        /*0048*/ 	.byte	0x04, 0x17
        /*004a*/ 	.short	(.L_189 - .L_188)
.L_188:
        /*004c*/ 	.word	0x00000000
        /*0050*/ 	.short	0x0005
        /*0052*/ 	.short	0x0014
        /*0054*/ 	.byte	0x00, 0xf0, 0x11, 0x00


	//----- nvinfo : EIATTR_KPARAM_INFO
	.align		4
.L_189:
        /*0058*/ 	.byte	0x04, 0x17
        /*005a*/ 	.short	(.L_191 - .L_190)
.L_190:
        /*005c*/ 	.word	0x00000000
        /*0060*/ 	.short	0x0004
        /*0062*/ 	.short	0x0010
        /*0064*/ 	.byte	0x00, 0xf0, 0x11, 0x00


	//----- nvinfo : EIATTR_KPARAM_INFO
	.align		4
.L_191:
        /*0068*/ 	.byte	0x04, 0x17
        /*006a*/ 	.short	(.L_193 - .L_192)
.L_192:
        /*006c*/ 	.word	0x00000000
        /*0070*/ 	.short	0x0003
        /*0072*/ 	.short	0x000c
        /*0074*/ 	.byte	0x00, 0xf0, 0x11, 0x00


	//----- nvinfo : EIATTR_KPARAM_INFO
	.align		4
.L_193:
        /*0078*/ 	.byte	0x04, 0x17
        /*007a*/ 	.short	(.L_195 - .L_194)
.L_194:
        /*007c*/ 	.word	0x00000000
        /*0080*/ 	.short	0x0002
        /*0082*/ 	.short	0x0008
        /*0084*/ 	.byte	0x00, 0xf0, 0x11, 0x00


	//----- nvinfo : EIATTR_KPARAM_INFO
	.align		4
.L_195:
        /*0088*/ 	.byte	0x04, 0x17
        /*008a*/ 	.short	(.L_197 - .L_196)
.L_196:
        /*008c*/ 	.word	0x00000000
        /*0090*/ 	.short	0x0001
        /*0092*/ 	.short	0x0004
        /*0094*/ 	.byte	0x00, 0xf0, 0x11, 0x00


	//----- nvinfo : EIATTR_KPARAM_INFO
	.align		4
.L_197:
        /*0098*/ 	.byte	0x04, 0x17
        /*009a*/ 	.short	(.L_199 - .L_198)
.L_198:
        /*009c*/ 	.word	0x00000000
        /*00a0*/ 	.short	0x0000
        /*00a2*/ 	.short	0x0000
        /*00a4*/ 	.byte	0x00, 0xf0, 0x11, 0x00


	//----- nvinfo : EIATTR_SPARSE_MMA_MASK
	.align		4
.L_199:
        /*00a8*/ 	.byte	0x03, 0x50
        /*00aa*/ 	.short	0x0000


	//----- nvinfo : EIATTR_MAXREG_COUNT
	.align		4
        /*00ac*/ 	.byte	0x03, 0x1b
        /*00ae*/ 	.short	0x00ff


	//----- nvinfo : EIATTR_MERCURY_ISA_VERSION
	.align		4
        /*00b0*/ 	.byte	0x03, 0x5f
        /*00b2*/ 	.short	0x0101


	//----- nvinfo : EIATTR_VRC_CTA_INIT_COUNT
	.align		4
        /*00b4*/ 	.byte	0x02, 0x4a
	.zero		1
	.zero		1


	//----- nvinfo : EIATTR_EXIT_INSTR_OFFSETS
	.align		4
        /*00b8*/ 	.byte	0x04, 0x1c
        /*00ba*/ 	.short	(.L_201 - .L_200)


	//   ....[0]....
.L_200:
        /*00bc*/ 	.word	0x000000a0


	//   ....[1]....
        /*00c0*/ 	.word	0x00000c70


	//----- nvinfo : EIATTR_CRS_STACK_SIZE
	.align		4
.L_201:
        /*00c4*/ 	.byte	0x04, 0x1e
        /*00c6*/ 	.short	(.L_203 - .L_202)
.L_202:
        /*00c8*/ 	.word	0x00000000


	//----- nvinfo : EIATTR_CBANK_PARAM_SIZE
	.align		4
.L_203:
        /*00cc*/ 	.byte	0x03, 0x19
        /*00ce*/ 	.short	0x0038


	//----- nvinfo : EIATTR_PARAM_CBANK
	.align		4
        /*00d0*/ 	.byte	0x04, 0x0a
        /*00d2*/ 	.short	(.L_205 - .L_204)
	.align		4
.L_204:
        /*00d4*/ 	.word	index@(.nv.constant0._ZN6caffe275_GLOBAL__N__51_tmpxft_00006b14_00000000_7_instance_norm_op_cpp1_ii_3a5338cc26InstanceNormInvStdevKernelEiiiiiifPKfS2_Pf)
        /*00d8*/ 	.short	0x0380
        /*00da*/ 	.short	0x0038


	//----- nvinfo : EIATTR_SW_WAR
	.align		4
.L_205:
        /*00dc*/ 	.byte	0x04, 0x36
        /*00de*/ 	.short	(.L_207 - .L_206)
.L_206:
        /*00e0*/ 	.word	0x00000008
.L_207:


//--------------------- .nv.info._ZN6caffe275_GLOBAL__N__51_tmpxft_00006b14_00000000_7_instance_norm_op_cpp1_ii_3a5338cc22InstanceNormMeanKernelEiiiiiiPKfPf --------------------------
	.section	.nv.info._ZN6caffe275_GLOBAL__N__51_tmpxft_00006b14_00000000_7_instance_norm_op_cpp1_ii_3a5338cc22InstanceNormMeanKernelEiiiiiiPKfPf,"",@"SHT_CUDA_INFO"
	.sectionflags	@""
	.align	4


	//----- nvinfo : EIATTR_CUDA_API_VERSION
	.align		4
        /*0000*/ 	.byte	0x04, 0x37
        /*0002*/ 	.short	(.L_209 - .L_208)
.L_208:
        /*0004*/ 	.word	0x00000082


	//----- nvinfo : EIATTR_KPARAM_INFO
	.align		4
.L_209:
        /*0008*/ 	.byte	0x04, 0x17
        /*000a*/ 	.short	(.L_211 - .L_210)
.L_210:
        /*000c*/ 	.word	0x00000000
        /*0010*/ 	.short	0x0007
        /*0012*/ 	.short	0x0020
        /*0014*/ 	.byte	0x00, 0xf0, 0x21, 0x00


	//----- nvinfo : EIATTR_KPARAM_INFO
	.align		4
.L_211:
        /*0018*/ 	.byte	0x04, 0x17
        /*001a*/ 	.short	(.L_213 - .L_212)
.L_212:
        /*001c*/ 	.word	0x00000000
        /*0020*/ 	.short	0x0006
        /*0022*/ 	.short	0x0018
        /*0024*/ 	.byte	0x00, 0xf0, 0x21, 0x00


	//----- nvinfo : EIATTR_KPARAM_INFO
	.align		4
.L_213:
        /*0028*/ 	.byte	0x04, 0x17
        /*002a*/ 	.short	(.L_215 - .L_214)
.L_214:
        /*002c*/ 	.word	0x00000000
        /*0030*/ 	.short	0x0005
        /*0032*/ 	.short	0x0014
        /*0034*/ 	.byte	0x00, 0xf0, 0x11, 0x00


	//----- nvinfo : EIATTR_KPARAM_INFO
	.align		4
.L_215:
        /*0038*/ 	.byte	0x04, 0x17
        /*003a*/ 	.short	(.L_217 - .L_216)
.L_216:
        /*003c*/ 	.word	0x00000000
        /*0040*/ 	.short	0x0004
        /*0042*/ 	.short	0x0010
        /*0044*/ 	.byte	0x00, 0xf0, 0x11, 0x00


	//----- nvinfo : EIATTR_KPARAM_INFO
	.align		4
.L_217:
        /*0048*/ 	.byte	0x04, 0x17
        /*004a*/ 	.short	(.L_219 - .L_218)
.L_218:
        /*004c*/ 	.word	0x00000000
        /*0050*/ 	.short	0x0003
        /*0052*/ 	.short	0x000c
        /*0054*/ 	.byte	0x00, 0xf0, 0x11, 0x00


	//----- nvinfo : EIATTR_KPARAM_INFO
	.align		4
.L_219:
        /*0058*/ 	.byte	0x04, 0x17
        /*005a*/ 	.short	(.L_221 - .L_220)
.L_220:
        /*005c*/ 	.word	0x00000000
        /*0060*/ 	.short	0x0002
        /*0062*/ 	.short	0x0008
        /*0064*/ 	.byte	0x00, 0xf0, 0x11, 0x00


	//----- nvinfo : EIATTR_KPARAM_INFO
	.align		4
.L_221:
        /*0068*/ 	.byte	0x04, 0x17
        /*006a*/ 	.short	(.L_223 - .L_222)
.L_222:
        /*006c*/ 	.word	0x00000000
        /*0070*/ 	.short	0x0001
        /*0072*/ 	.short	0x0004
        /*0074*/ 	.byte	0x00, 0xf0, 0x11, 0x00


	//----- nvinfo : EIATTR_KPARAM_INFO
	.align		4
.L_223:
        /*0078*/ 	.byte	0x04, 0x17
        /*007a*/ 	.short	(.L_225 - .L_224)
.L_224:
        /*007c*/ 	.word	0x00000000
        /*0080*/ 	.short	0x0000
        /*0082*/ 	.short	0x0000
        /*0084*/ 	.byte	0x00, 0xf0, 0x11, 0x00


	//----- nvinfo : EIATTR_SPARSE_MMA_MASK
	.align		4
.L_225:
        /*0088*/ 	.byte	0x03, 0x50
        /*008a*/ 	.short	0x0000


	//----- nvinfo : EIATTR_MAXREG_COUNT
	.align		4
        /*008c*/ 	.byte	0x03, 0x1b
        /*008e*/ 	.short	0x00ff


	//----- nvinfo : EIATTR_MERCURY_ISA_VERSION
	.align		4
        /*0090*/ 	.byte	0x03, 0x5f
        /*0092*/ 	.short	0x0101


	//----- nvinfo : EIATTR_VRC_CTA_INIT_COUNT
	.align		4
        /*0094*/ 	.byte	0x02, 0x4a
	.zero		1
	.zero		1


	//----- nvinfo : EIATTR_EXIT_INSTR_OFFSETS
	.align		4
        /*0098*/ 	.byte	0x04, 0x1c
        /*009a*/ 	.short	(.L_227 - .L_226)


	//   ....[0]....
.L_226:
        /*009c*/ 	.word	0x000000a0


	//   ....[1]....
        /*00a0*/ 	.word	0x00000990


	//----- nvinfo : EIATTR_CRS_STACK_SIZE
	.align		4
.L_227:
        /*00a4*/ 	.byte	0x04, 0x1e
        /*00a6*/ 	.short	(.L_229 - .L_228)
.L_228:
        /*00a8*/ 	.word	0x00000000


	//----- nvinfo : EIATTR_CBANK_PARAM_SIZE
	.align		4
.L_229:
        /*00ac*/ 	.byte	0x03, 0x19
        /*00ae*/ 	.short	0x0028


	//----- nvinfo : EIATTR_PARAM_CBANK
	.align		4
        /*00b0*/ 	.byte	0x04, 0x0a
        /*00b2*/ 	.short	(.L_231 - .L_230)
	.align		4
.L_230:
        /*00b4*/ 	.word	index@(.nv.constant0._ZN6caffe275_GLOBAL__N__51_tmpxft_00006b14_00000000_7_instance_norm_op_cpp1_ii_3a5338cc22InstanceNormMeanKernelEiiiiiiPKfPf)
        /*00b8*/ 	.short	0x0380
        /*00ba*/ 	.short	0x0028


	//----- nvinfo : EIATTR_SW_WAR
	.align		4
.L_231:
        /*00bc*/ 	.byte	0x04, 0x36
        /*00be*/ 	.short	(.L_233 - .L_232)
.L_232:
        /*00c0*/ 	.word	0x00000008
.L_233:


//--------------------- .nv.callgraph             --------------------------
	.section	.nv.callgraph,"",@"SHT_CUDA_CALLGRAPH"
	.align	4
	.sectionentsize	8
	.align		4
        /*0000*/ 	.word	0x00000000
	.align		4
        /*0004*/ 	.word	0xffffffff
	.align		4
        /*0008*/ 	.word	0x00000000
	.align		4
        /*000c*/ 	.word	0xfffffffe
	.align		4
        /*0010*/ 	.word	0x00000000
	.align		4
        /*0014*/ 	.word	0xfffffffd
	.align		4
        /*0018*/ 	.word	0x00000000
	.align		4
        /*001c*/ 	.word	0xfffffffc


//--------------------- .nv.constant4             --------------------------
	.section	.nv.constant4,"a",@progbits
	.align	8
	.align		8
.nv.constant4:
        /*0000*/ 	.dword	_ZTVSt9basic_iosIcSt11char_traitsIcEE
	.align		8
        /*0008*/ 	.dword	_ZTTSo
	.align		8
        /*0010*/ 	.dword	_ZTVSt15basic_streambufIcSt11char_traitsIcEE
	.align		8
        /*0018*/ 	.dword	_ZTVNSt7__cxx1115basic_stringbufIcSt11char_traitsIcESaIcEEE
	.align		8
        /*0020*/ 	.dword	_ZTTNSt7__cxx1119basic_ostringstreamIcSt11char_traitsIcESaIcEEE
	.align		8
        /*0028*/ 	.dword	_ZTVN10__cxxabiv119__pointer_type_infoE
	.align		8
        /*0030*/ 	.dword	_ZTVN10__cxxabiv120__function_type_infoE
	.align		8
        /*0038*/ 	.dword	_ZTVN10__cxxabiv117__class_type_infoE
	.align		8
        /*0040*/ 	.dword	_ZTVN10__cxxabiv120__si_class_type_infoE
	.align		8
        /*0048*/ 	.dword	_ZTVSt9exception
	.align		8
        /*0050*/ 	.dword	_ZTVN3c105ErrorE
	.align		8
        /*0058*/ 	.dword	_ZTVN3c1020intrusive_ptr_targetE
	.align		8
        /*0060*/ 	.dword	_ZTVN3c1011StorageImplE
	.align		8
        /*0068*/ 	.dword	_ZTVN6caffe28OperatorINS_11CUDAContextEEE
	.align		8
        /*0070*/ 	.dword	_ZTVN6caffe214InstanceNormOpIfNS_11CUDAContextEEE
	.align		8
        /*0078*/ 	.dword	_ZTVN6caffe222InstanceNormGradientOpIfNS_11CUDAContextEEE


//--------------------- .text._ZN6caffe275_GLOBAL__N__51_tmpxft_00006b14_00000000_7_instance_norm_op_cpp1_ii_3a5338cc35InstanceNormScaleBiasGradientKernelEiiiiiiPKfS2_S2_S2_PfS3_ --------------------------
	.section	.text._ZN6caffe275_GLOBAL__N__51_tmpxft_00006b14_00000000_7_instance_norm_op_cpp1_ii_3a5338cc35InstanceNormScaleBiasGradientKernelEiiiiiiPKfS2_S2_S2_PfS3_,"ax",@progbits
	.align	128
        .global         _ZN6caffe275_GLOBAL__N__51_tmpxft_00006b14_00000000_7_instance_norm_op_cpp1_ii_3a5338cc35InstanceNormScaleBiasGradientKernelEiiiiiiPKfS2_S2_S2_PfS3_
        .type           _ZN6caffe275_GLOBAL__N__51_tmpxft_00006b14_00000000_7_instance_norm_op_cpp1_ii_3a5338cc35InstanceNormScaleBiasGradientKernelEiiiiiiPKfS2_S2_S2_PfS3_,@function
        .size           _ZN6caffe275_GLOBAL__N__51_tmpxft_00006b14_00000000_7_instance_norm_op_cpp1_ii_3a5338cc35InstanceNormScaleBiasGradientKernelEiiiiiiPKfS2_S2_S2_PfS3_,(.L_x_129 - _ZN6caffe275_GLOBAL__N__51_tmpxft_00006b14_00000000_7_instance_norm_op_cpp1_ii_3a5338cc35InstanceNormScaleBiasGradientKernelEiiiiiiPKfS2_S2_S2_PfS3_)
        .other          _ZN6caffe275_GLOBAL__N__51_tmpxft_00006b14_00000000_7_instance_norm_op_cpp1_ii_3a5338cc35InstanceNormScaleBiasGradientKernelEiiiiiiPKfS2_S2_S2_PfS3_,@"STO_CUDA_ENTRY STV_DEFAULT"
_ZN6caffe275_GLOBAL__N__51_tmpxft_00006b14_00000000_7_instance_norm_op_cpp1_ii_3a5338cc35InstanceNormScaleBiasGradientKernelEiiiiiiPKfS2_S2_S2_PfS3_:
.text._ZN6caffe275_GLOBAL__N__51_tmpxft_00006b14_00000000_7_instance_norm_op_cpp1_ii_3a5338cc35InstanceNormScaleBiasGradientKernelEiiiiiiPKfS2_S2_S2_PfS3_:
[----:B------:R-:W-:Y:S01]  /*0000*/  LDC R1, c[0x0][0x37c] ;  /* 0x0000df00ff017b82 */ /* 0x000fe20000000800 */
[----:B------:R-:W0:Y:S07]  /*0010*/  S2R R8, SR_TID.X ;  /* 0x0000000000087919 */ /* 0x000e2e0000002100 */
[----:B------:R-:W0:Y:S01]  /*0020*/  S2UR UR4, SR_CTAID.X ;  /* 0x00000000000479c3 */ /* 0x000e220000002500 */
[----:B------:R-:W1:Y:S07]  /*0030*/  LDCU UR5, c[0x0][0x384] ;  /* 0x00007080ff0577ac */ /* 0x000e6e0008000800 */
[----:B------:R-:W0:Y:S01]  /*0040*/  LDC R9, c[0x0][0x360] ;  /* 0x0000d800ff097b82 */ /* 0x000e220000000800 */
[----:B-1----:R-:W-:Y:S01]  /*0050*/  USHF.R.S32.HI UR7, URZ, 0x1f, UR5 ;  /* 0x0000001fff077899 */ /* 0x002fe20008011405 */
[----:B0-----:R-:W-:-:S05]  /*0060*/  IMAD R8, R9, UR4, R8 ;  /* 0x0000000409087c24 */ /* 0x001fca000f8e0208 */
[----:B------:R-:W-:-:S04]  /*0070*/  ISETP.GE.U32.AND P0, PT, R8, UR5, PT ;  /* 0x0000000508007c0c */ /* 0x000fc8000bf06070 */
[----:B------:R-:W-:-:S13]  /*0080*/  ISETP.GE.U32.AND.EX P0, PT, RZ, UR7, PT, P0 ;  /* 0x00000007ff007c0c */ /* 0x000fda000bf06100 */
[----:B------:R-:W-:Y:S05]  /*0090*/  @P0 EXIT ;  /* 0x000000000000094d */ /* 0x000fea0003800000 */
[----:B------:R-:W-:Y:S01]  /*00a0*/  HFMA2 R4, -RZ, RZ, 0, 0 ;  /* 0x00000000ff047431 */ /* 0x000fe200000001ff */
[----:B------:R-:W-:Y:S02]  /*00b0*/  CS2R R6, SRZ ;  /* 0x0000000000067805 */ /* 0x000fe4000001ff00 */
[----:B------:R-:W-:Y:S01]  /*00c0*/  MOV R5, R8 ;  /* 0x0000000800057202 */ /* 0x000fe20000000f00 */
[----:B------:R-:W0:Y:S06]  /*00d0*/  LDCU.64 UR4, c[0x0][0x358] ;  /* 0x00006b00ff0477ac */ /* 0x000e2c0008000a00 */
.L_x_6:
[----:B-1----:R-:W1:Y:S01]  /*00e0*/  LDCU UR9, c[0x0][0x390] ;  /* 0x00007200ff0977ac */ /* 0x002e620008000800 */
[C---:B------:R-:W-:Y:S02]  /*00f0*/  SHF.L.U32 R22, R5.reuse, 0x2, RZ ;  /* 0x0000000205167819 */ /* 0x040fe400000006ff */
[----:B------:R-:W-:Y:S01]  /*0100*/  SHF.L.U64.HI R23, R5, 0x2, R4 ;  /* 0x0000000205177819 */ /* 0x000fe20000010204 */
[----:B--2---:R-:W2:Y:S01]  /*0110*/  LDCU UR6, c[0x0][0x370] ;  /* 0x00006e00ff0677ac */ /* 0x004ea20008000800 */
[----:B------:R-:W3:Y:S01]  /*0120*/  LDCU.128 UR20, c[0x0][0x3b0] ;  /* 0x00007600ff1477ac */ /* 0x000ee20008000c00 */
[----:B------:R-:W4:Y:S01]  /*0130*/  LDCU.64 UR12, c[0x0][0x3c0] ;  /* 0x00007800ff0c77ac */ /* 0x000f220008000a00 */
[----:B------:R-:W5:Y:S01]  /*0140*/  LDCU.128 UR16, c[0x0][0x3a0] ;  /* 0x00007400ff1077ac */ /* 0x000f620008000c00 */
[----:B-1----:R-:W-:Y:S01]  /*0150*/  USHF.R.S32.HI UR8, URZ, 0x1f, UR9 ;  /* 0x0000001fff087899 */ /* 0x002fe20008011409 */
[----:B--2---:R-:W-:Y:S01]  /*0160*/  IMAD R2, R9, UR6, RZ ;  /* 0x0000000609027c24 */ /* 0x004fe2000f8e02ff */
[----:B------:R-:W1:Y:S04]  /*0170*/  LDCU UR6, c[0x0][0x380] ;  /* 0x00007000ff0677ac */ /* 0x000e680008000800 */
[C---:B------:R-:W-:Y:S01]  /*0180*/  IMAD R3, R2.reuse, UR8, RZ ;  /* 0x0000000802037c24 */ /* 0x040fe2000f8e02ff */
[----:B------:R-:W2:Y:S01]  /*0190*/  LDCU.64 UR10, c[0x0][0x398] ;  /* 0x00007300ff0a77ac */ /* 0x000ea20008000a00 */
[----:B------:R-:W-:Y:S01]  /*01a0*/  IMAD.WIDE.U32 R10, R2, UR9, RZ ;  /* 0x00000009020a7c25 */ /* 0x000fe2000f8e00ff */
[----:B----4-:R-:W-:-:S04]  /*01b0*/  IADD3 R12, P1, PT, R22, UR12, RZ ;  /* 0x0000000c160c7c10 */ /* 0x010fc8000ff3e0ff */
[----:B------:R-:W-:Y:S01]  /*01c0*/  IADD3 R0, PT, PT, R11, R3, RZ ;  /* 0x000000030b007210 */ /* 0x000fe20007ffe0ff */
[-C--:B------:R-:W-:Y:S01]  /*01d0*/  IMAD.WIDE.U32 R14, R10, R7.reuse, RZ ;  /* 0x000000070a0e7225 */ /* 0x080fe200078e00ff */
[----:B------:R-:W-:Y:S02]  /*01e0*/  IADD3.X R13, PT, PT, R23, UR13, RZ, P1, !PT ;  /* 0x0000000d170d7c10 */ /* 0x000fe40008ffe4ff */
[----:B-----5:R-:W-:Y:S01]  /*01f0*/  IADD3 R20, P2, PT, R22, UR16, RZ ;  /* 0x0000001016147c10 */ /* 0x020fe2000ff5e0ff */
[----:B------:R-:W-:Y:S01]  /*0200*/  IMAD R3, R0, R7, RZ ;  /* 0x0000000700037224 */ /* 0x000fe200078e02ff */
[----:B-1----:R-:W-:-:S03]  /*0210*/  UISETP.GE.AND UP0, UPT, UR6, 0x1, UPT ;  /* 0x000000010600788c */ /* 0x002fc6000bf06270 */
[----:B------:R-:W-:Y:S01]  /*0220*/  IMAD R3, R6, R10, R3 ;  /* 0x0000000a06037224 */ /* 0x000fe200078e0203 */
[C---:B---3--:R-:W-:Y:S02]  /*0230*/  IADD3 R10, P0, PT, R22.reuse, UR22, RZ ;  /* 0x00000016160a7c10 */ /* 0x048fe4000ff1e0ff */
[----:B------:R-:W-:Y:S02]  /*0240*/  IADD3 R22, P3, PT, R22, UR20, RZ ;  /* 0x0000001416167c10 */ /* 0x000fe4000ff7e0ff */
[----:B------:R-:W-:Y:S02]  /*0250*/  IADD3.X R11, PT, PT, R23, UR23, RZ, P0, !PT ;  /* 0x00000017170b7c10 */ /* 0x000fe400087fe4ff */
[----:B------:R-:W-:Y:S01]  /*0260*/  IADD3 R15, PT, PT, R15, R3, RZ ;  /* 0x000000030f0f7210 */ /* 0x000fe20007ffe0ff */
[C---:B------:R-:W-:Y:S01]  /*0270*/  IMAD R3, R8.reuse, UR8, RZ ;  /* 0x0000000808037c24 */ /* 0x040fe2000f8e02ff */
[C---:B------:R-:W-:Y:S01]  /*0280*/  IADD3.X R21, PT, PT, R23.reuse, UR17, RZ, P2, !PT ;  /* 0x0000001117157c10 */ /* 0x040fe200097fe4ff */
[----:B0-----:R0:W-:Y:S01]  /*0290*/  STG.E desc[UR4][R10.64], RZ ;  /* 0x000000ff0a007986 */ /* 0x0011e2000c101904 */
[----:B------:R-:W-:Y:S01]  /*02a0*/  IADD3.X R23, PT, PT, R23, UR21, RZ, P3, !PT ;  /* 0x0000001517177c10 */ /* 0x000fe20009ffe4ff */
[----:B------:R-:W-:-:S02]  /*02b0*/  IMAD.WIDE.U32 R14, R8, UR9, R14 ;  /* 0x00000009080e7c25 */ /* 0x000fc4000f8e000e */
[----:B------:R0:W-:Y:S03]  /*02c0*/  STG.E desc[UR4][R12.64], RZ ;  /* 0x000000ff0c007986 */ /* 0x0001e6000c101904 */
[----:B------:R-:W-:Y:S02]  /*02d0*/  IADD3 R3, PT, PT, R15, R3, RZ ;  /* 0x000000030f037210 */ /* 0x000fe40007ffe0ff */
[C---:B------:R-:W-:Y:S02]  /*02e0*/  SHF.L.U32 R16, R14.reuse, 0x2, RZ ;  /* 0x000000020e107819 */ /* 0x040fe400000006ff */
[----:B------:R-:W-:Y:S02]  /*02f0*/  SHF.L.U64.HI R0, R14, 0x2, R3 ;  /* 0x000000020e007819 */ /* 0x000fe40000010203 */
[C---:B------:R-:W-:Y:S02]  /*0300*/  IADD3 R14, P0, PT, R16.reuse, UR18, RZ ;  /* 0x00000012100e7c10 */ /* 0x040fe4000ff1e0ff */
[----:B--2---:R-:W-:-:S02]  /*0310*/  IADD3 R16, P1, PT, R16, UR10, RZ ;  /* 0x0000000a10107c10 */ /* 0x004fc4000ff3e0ff */
[C---:B------:R-:W-:Y:S02]  /*0320*/  IADD3.X R15, PT, PT, R0.reuse, UR19, RZ, P0, !PT ;  /* 0x00000013000f7c10 */ /* 0x040fe400087fe4ff */
[----:B------:R-:W-:Y:S01]  /*0330*/  IADD3.X R17, PT, PT, R0, UR11, RZ, P1, !PT ;  /* 0x0000000b00117c10 */ /* 0x000fe20008ffe4ff */
[----:B0-----:R-:W-:Y:S08]  /*0340*/  BRA.U !UP0, `(.L_x_0) ;  /* 0x0000000908207547 */ /* 0x001ff0000b800000 */
[----:B------:R-:W-:-:S07]  /*0350*/  MOV R0, RZ ;  /* 0x000000ff00007202 */ /* 0x000fce0000000f00 */
.L_x_5:
[----:B------:R-:W0:Y:S01]  /*0360*/  LDC.64 R18, c[0x0][0x388] ;  /* 0x0000e200ff127b82 */ /* 0x000e220000000a00 */
[----:B-1----:R-:W1:Y:S01]  /*0370*/  LDCU UR6, c[0x0][0x380] ;  /* 0x00007000ff0677ac */ /* 0x002e620008000800 */
[----:B0-----:R-:W-:Y:S01]  /*0380*/  ISETP.GE.AND P0, PT, R18, 0x1, PT ;  /* 0x000000011200780c */ /* 0x001fe20003f06270 */
[C---:B------:R-:W-:Y:S01]  /*0390*/  IMAD R19, R0.reuse, R19, RZ ;  /* 0x0000001300137224 */ /* 0x040fe200078e02ff */
[----:B------:R-:W-:-:S03]  /*03a0*/  IADD3 R0, PT, PT, R0, 0x1, RZ ;  /* 0x0000000100007810 */ /* 0x000fc60007ffe0ff */
[----:B------:R-:W-:Y:S01]  /*03b0*/  IMAD.WIDE R26, R19, 0x4, R14 ;  /* 0x00000004131a7825 */ /* 0x000fe200078e020e */
[----:B-1----:R-:W-:-:S03]  /*03c0*/  ISETP.GE.AND P1, PT, R0, UR6, PT ;  /* 0x0000000600007c0c */ /* 0x002fc6000bf26270 */
[----:B------:R-:W-:-:S04]  /*03d0*/  IMAD.WIDE R24, R19, 0x4, R16 ;  /* 0x0000000413187825 */ /* 0x000fc800078e0210 */
[----:B--2---:R-:W-:Y:S06]  /*03e0*/  @!P0 BRA `(.L_x_1) ;  /* 0x0000000400e88947 */ /* 0x004fec0003800000 */
[----:B------:R-:W-:Y:S01]  /*03f0*/  HFMA2 R3, -RZ, RZ, 0, 0 ;  /* 0x00000000ff037431 */ /* 0x000fe200000001ff */
[----:B------:R-:W-:-:S04]  /*0400*/  PLOP3.LUT P0, PT, PT, PT, PT, 0x80, 0x8 ;  /* 0x000000000008781c */ /* 0x000fc80003f0f070 */
[----:B------:R-:W-:-:S04]  /*0410*/  IADD3 R19, PT, PT, -R3, R18, RZ ;  /* 0x0000001203137210 */ /* 0x000fc80007ffe1ff */
[----:B------:R-:W-:-:S13]  /*0420*/  ISETP.GT.AND P2, PT, R19, 0x3, PT ;  /* 0x000000031300780c */ /* 0x000fda0003f44270 */
[----:B------:R-:W-:Y:S05]  /*0430*/  @!P2 BRA `(.L_x_2) ;  /* 0x000000040008a947 */ /* 0x000fea0003800000 */
[----:B------:R-:W-:Y:S02]  /*0440*/  PLOP3.LUT P0, PT, PT, PT, PT, 0x8, 0x80 ;  /* 0x000000000080781c */ /* 0x000fe40003f0e170 */
[----:B------:R-:W-:-:S11]  /*0450*/  IADD3 R30, PT, PT, R18, -0x3, RZ ;  /* 0xfffffffd121e7810 */ /* 0x000fd60007ffe0ff */
.L_x_3:
[----:B------:R-:W2:Y:S04]  /*0460*/  LDG.E R19, desc[UR4][R20.64] ;  /* 0x0000000414137981 */ /* 0x000ea8000c1e1900 */
[----:B------:R-:W2:Y:S04]  /*0470*/  LDG.E R28, desc[UR4][R24.64] ;  /* 0x00000004181c7981 */ /* 0x000ea8000c1e1900 */
[----:B------:R-:W3:Y:S04]  /*0480*/  LDG.E R32, desc[UR4][R22.64] ;  /* 0x0000000416207981 */ /* 0x000ee8000c1e1900 */
[----:B------:R-:W4:Y:S04]  /*0490*/  LDG.E R34, desc[UR4][R26.64] ;  /* 0x000000041a227981 */ /* 0x000f28000c1e1900 */
[----:B------:R-:W4:Y:S01]  /*04a0*/  LDG.E R36, desc[UR4][R10.64] ;  /* 0x000000040a247981 */ /* 0x000f22000c1e1900 */
[----:B--2---:R-:W-:-:S04]  /*04b0*/  FADD R19, -R19, R28 ;  /* 0x0000001c13137221 */ /* 0x004fc80000000100 */
[----:B---3--:R-:W-:-:S04]  /*04c0*/  FMUL R19, R19, R32 ;  /* 0x0000002013137220 */ /* 0x008fc80000400000 */
[----:B-1--4-:R-:W-:Y:S02]  /*04d0*/  FFMA R31, R19, R34, R36 ;  /* 0x00000022131f7223 */ /* 0x012fe40000000024 */
[----:B------:R-:W0:Y:S03]  /*04e0*/  LDC R19, c[0x0][0x394] ;  /* 0x0000e500ff137b82 */ /* 0x000e260000000800 */
[----:B------:R1:W-:Y:S04]  /*04f0*/  STG.E desc[UR4][R10.64], R31 ;  /* 0x0000001f0a007986 */ /* 0x0003e8000c101904 */
[----:B------:R-:W2:Y:S04]  /*0500*/  LDG.E R28, desc[UR4][R12.64] ;  /* 0x000000040c1c7981 */ /* 0x000ea8000c1e1900 */
[----:B------:R-:W2:Y:S01]  /*0510*/  LDG.E R29, desc[UR4][R26.64] ;  /* 0x000000041a1d7981 */ /* 0x000ea2000c1e1900 */
[----:B0-----:R-:W-:-:S04]  /*0520*/  IMAD.WIDE R24, R19, 0x4, R24 ;  /* 0x0000000413187825 */ /* 0x001fc800078e0218 */
[----:B--2---:R-:W-:Y:S01]  /*0530*/  FADD R33, R28, R29 ;  /* 0x0000001d1c217221 */ /* 0x004fe20000000000 */
[----:B------:R-:W-:-:S04]  /*0540*/  IMAD.WIDE R28, R19, 0x4, R26 ;  /* 0x00000004131c7825 */ /* 0x000fc800078e021a */
[----:B------:R0:W-:Y:S04]  /*0550*/  STG.E desc[UR4][R12.64], R33 ;  /* 0x000000210c007986 */ /* 0x0001e8000c101904 */
[----:B------:R-:W2:Y:S04]  /*0560*/  LDG.E R32, desc[UR4][R20.64] ;  /* 0x0000000414207981 */ /* 0x000ea8000c1e1900 */
[----:B------:R-:W2:Y:S04]  /*0570*/  LDG.E R35, desc[UR4][R24.64] ;  /* 0x0000000418237981 */ /* 0x000ea8000c1e1900 */
[----:B------:R-:W3:Y:S04]  /*0580*/  LDG.E R37, desc[UR4][R22.64] ;  /* 0x0000000416257981 */ /* 0x000ee8000c1e1900 */
[----:B------:R-:W4:Y:S04]  /*0590*/  LDG.E R34, desc[UR4][R10.64] ;  /* 0x000000040a227981 */ /* 0x000f28000c1e1900 */
[----:B-1----:R-:W4:Y:S01]  /*05a0*/  LDG.E R31, desc[UR4][R28.64] ;  /* 0x000000041c1f7981 */ /* 0x002f22000c1e1900 */
[----:B--2---:R-:W-:-:S04]  /*05b0*/  FADD R32, -R32, R35 ;  /* 0x0000002320207221 */ /* 0x004fc80000000100 */
[----:B---3--:R-:W-:-:S04]  /*05c0*/  FMUL R32, R32, R37 ;  /* 0x0000002520207220 */ /* 0x008fc80000400000 */
[----:B----4-:R-:W-:-:S05]  /*05d0*/  FFMA R31, R32, R31, R34 ;  /* 0x0000001f201f7223 */ /* 0x010fca0000000022 */
[----:B------:R1:W-:Y:S04]  /*05e0*/  STG.E desc[UR4][R10.64], R31 ;  /* 0x0000001f0a007986 */ /* 0x0003e8000c101904 */
[----:B------:R-:W0:Y:S04]  /*05f0*/  LDG.E R26, desc[UR4][R12.64] ;  /* 0x000000040c1a7981 */ /* 0x000e28000c1e1900 */
[----:B------:R-:W0:Y:S01]  /*0600*/  LDG.E R27, desc[UR4][R28.64] ;  /* 0x000000041c1b7981 */ /* 0x000e22000c1e1900 */
[----:B------:R-:W-:-:S04]  /*0610*/  IMAD.WIDE R24, R19, 0x4, R24 ;  /* 0x0000000413187825 */ /* 0x000fc800078e0218 */
[----:B0-----:R-:W-:Y:S01]  /*0620*/  FADD R33, R26, R27 ;  /* 0x0000001b1a217221 */ /* 0x001fe20000000000 */
        /* <DEDUP_REMOVED lines=28> */
[----:B------:R-:W-:Y:S01]  /*07f0*/  IADD3 R3, PT, PT, R3, 0x4, RZ ;  /* 0x0000000403037810 */ /* 0x000fe20007ffe0ff */
[----:B------:R-:W-:-:S03]  /*0800*/  IMAD.WIDE R24, R19, 0x4, R24 ;  /* 0x0000000413187825 */ /* 0x000fc600078e0218 */
[----:B------:R-:W-:Y:S01]  /*0810*/  ISETP.GE.AND P2, PT, R3, R30, PT ;  /* 0x0000001e0300720c */ /* 0x000fe20003f46270 */
[----:B0-----:R-:W-:Y:S01]  /*0820*/  FADD R33, R26, R27 ;  /* 0x0000001b1a217221 */ /* 0x001fe20000000000 */
[----:B------:R-:W-:-:S04]  /*0830*/  IMAD.WIDE R26, R19, 0x4, R28 ;  /* 0x00000004131a7825 */ /* 0x000fc800078e021c */
[----:B------:R1:W-:Y:S07]  /*0840*/  STG.E desc[UR4][R12.64], R33 ;  /* 0x000000210c007986 */ /* 0x0003ee000c101904 */
[----:B------:R-:W-:Y:S05]  /*0850*/  @!P2 BRA `(.L_x_3) ;  /* 0xfffffffc0000a947 */ /* 0x000fea000383ffff */
.L_x_2:
[----:B------:R-:W-:-:S04]  /*0860*/  IADD3 R19, PT, PT, -R3, R18, RZ ;  /* 0x0000001203137210 */ /* 0x000fc80007ffe1ff */
[----:B------:R-:W-:-:S13]  /*0870*/  ISETP.GT.AND P2, PT, R19, 0x1, PT ;  /* 0x000000011300780c */ /* 0x000fda0003f44270 */
[----:B------:R-:W-:Y:S05]  /*0880*/  @!P2 BRA `(.L_x_4) ;  /* 0x000000000084a947 */ /* 0x000fea0003800000 */
[----:B------:R-:W2:Y:S04]  /*0890*/  LDG.E R19, desc[UR4][R20.64] ;  /* 0x0000000414137981 */ /* 0x000ea8000c1e1900 */
[----:B------:R-:W2:Y:S04]  /*08a0*/  LDG.E R28, desc[UR4][R24.64] ;  /* 0x00000004181c7981 */ /* 0x000ea8000c1e1900 */
[----:B------:R-:W3:Y:S04]  /*08b0*/  LDG.E R30, desc[UR4][R22.64] ;  /* 0x00000004161e7981 */ /* 0x000ee8000c1e1900 */
[----:B------:R-:W1:Y:S04]  /*08c0*/  LDG.E R32, desc[UR4][R26.64] ;  /* 0x000000041a207981 */ /* 0x000e68000c1e1900 */
[----:B------:R-:W1:Y:S01]  /*08d0*/  LDG.E R34, desc[UR4][R10.64] ;  /* 0x000000040a227981 */ /* 0x000e62000c1e1900 */
[----:B--2---:R-:W-:-:S04]  /*08e0*/  FADD R19, -R19, R28 ;  /* 0x0000001c13137221 */ /* 0x004fc80000000100 */
[----:B---3--:R-:W-:-:S04]  /*08f0*/  FMUL R19, R19, R30 ;  /* 0x0000001e13137220 */ /* 0x008fc80000400000 */
[----:B-1----:R-:W-:Y:S02]  /*0900*/  FFMA R31, R19, R32, R34 ;  /* 0x00000020131f7223 */ /* 0x002fe40000000022 */
        /* <DEDUP_REMOVED lines=19> */
[----:B------:R-:W-:Y:S01]  /*0a40*/  PLOP3.LUT P0, PT, PT, PT, PT, 0x8, 0x80 ;  /* 0x000000000080781c */ /* 0x000fe20003f0e170 */
[----:B------:R-:W-:Y:S01]  /*0a50*/  IMAD.WIDE R24, R19, 0x4, R24 ;  /* 0x0000000413187825 */ /* 0x000fe200078e0218 */
[----:B------:R-:W-:-:S03]  /*0a60*/  IADD3 R3, PT, PT, R3, 0x2, RZ ;  /* 0x0000000203037810 */ /* 0x000fc60007ffe0ff */
[----:B0-----:R-:W-:Y:S01]  /*0a70*/  FADD R33, R26, R27 ;  /* 0x0000001b1a217221 */ /* 0x001fe20000000000 */
[----:B------:R-:W-:-:S04]  /*0a80*/  IMAD.WIDE R26, R19, 0x4, R28 ;  /* 0x00000004131a7825 */ /* 0x000fc800078e021c */
[----:B------:R2:W-:Y:S03]  /*0a90*/  STG.E desc[UR4][R12.64], R33 ;  /* 0x000000210c007986 */ /* 0x0005e6000c101904 */
.L_x_4:
[----:B------:R-:W-:-:S13]  /*0aa0*/  ISETP.LT.OR P0, PT, R3, R18, P0 ;  /* 0x000000120300720c */ /* 0x000fda0000701670 */
[----:B------:R-:W-:Y:S05]  /*0ab0*/  @!P0 BRA `(.L_x_1) ;  /* 0x0000000000348947 */ /* 0x000fea0003800000 */
[----:B------:R-:W3:Y:S04]  /*0ac0*/  LDG.E R24, desc[UR4][R24.64] ;  /* 0x0000000418187981 */ /* 0x000ee8000c1e1900 */
[----:B------:R-:W3:Y:S04]  /*0ad0*/  LDG.E R3, desc[UR4][R20.64] ;  /* 0x0000000414037981 */ /* 0x000ee8000c1e1900 */
[----:B------:R-:W4:Y:S04]  /*0ae0*/  LDG.E R18, desc[UR4][R22.64] ;  /* 0x0000000416127981 */ /* 0x000f28000c1e1900 */
[----:B------:R-:W5:Y:S04]  /*0af0*/  LDG.E R28, desc[UR4][R26.64] ;  /* 0x000000041a1c7981 */ /* 0x000f68000c1e1900 */
[----:B------:R-:W5:Y:S01]  /*0b00*/  LDG.E R30, desc[UR4][R10.64] ;  /* 0x000000040a1e7981 */ /* 0x000f62000c1e1900 */
[----:B---3--:R-:W-:-:S04]  /*0b10*/  FADD R3, -R3, R24 ;  /* 0x0000001803037221 */ /* 0x008fc80000000100 */
[----:B----4-:R-:W-:-:S04]  /*0b20*/  FMUL R3, R3, R18 ;  /* 0x0000001203037220 */ /* 0x010fc80000400000 */
[----:B-----5:R-:W-:-:S05]  /*0b30*/  FFMA R3, R3, R28, R30 ;  /* 0x0000001c03037223 */ /* 0x020fca000000001e */
[----:B------:R0:W-:Y:S04]  /*0b40*/  STG.E desc[UR4][R10.64], R3 ;  /* 0x000000030a007986 */ /* 0x0001e8000c101904 */
[----:B------:R-:W3:Y:S04]  /*0b50*/  LDG.E R19, desc[UR4][R26.64] ;  /* 0x000000041a137981 */ /* 0x000ee8000c1e1900 */
[----:B------:R-:W3:Y:S02]  /*0b60*/  LDG.E R18, desc[UR4][R12.64] ;  /* 0x000000040c127981 */ /* 0x000ee4000c1e1900 */
[----:B---3--:R-:W-:-:S05]  /*0b70*/  FADD R19, R18, R19 ;  /* 0x0000001312137221 */ /* 0x008fca0000000000 */
[----:B------:R0:W-:Y:S02]  /*0b80*/  STG.E desc[UR4][R12.64], R19 ;  /* 0x000000130c007986 */ /* 0x0001e4000c101904 */
.L_x_1:
[----:B0-----:R-:W0:Y:S02]  /*0b90*/  LDC R3, c[0x0][0x384] ;  /* 0x0000e100ff037b82 */ /* 0x001e240000000800 */
[----:B0-----:R-:W-:-:S04]  /*0ba0*/  IMAD.WIDE R20, R3, 0x4, R20 ;  /* 0x0000000403147825 */ /* 0x001fc800078e0214 */
[----:B------:R-:W-:Y:S01]  /*0bb0*/  IMAD.WIDE R22, R3, 0x4, R22 ;  /* 0x0000000403167825 */ /* 0x000fe200078e0216 */
[----:B------:R-:W-:Y:S06]  /*0bc0*/  @!P1 BRA `(.L_x_5) ;  /* 0xfffffff400e49947 */ /* 0x000fec000383ffff */
.L_x_0:
[----:B------:R-:W0:Y:S01]  /*0bd0*/  LDCU UR6, c[0x0][0x384] ;  /* 0x00007080ff0677ac */ /* 0x000e220008000800 */
[----:B------:R-:W-:Y:S02]  /*0be0*/  IADD3 R5, P0, PT, R2, R5, RZ ;  /* 0x0000000502057210 */ /* 0x000fe40007f1e0ff */
[----:B------:R-:W-:Y:S02]  /*0bf0*/  IADD3 R7, P1, PT, R7, 0x1, RZ ;  /* 0x0000000107077810 */ /* 0x000fe40007f3e0ff */
[----:B------:R-:W-:Y:S02]  /*0c00*/  IADD3.X R4, PT, PT, RZ, R4, RZ, P0, !PT ;  /* 0x00000004ff047210 */ /* 0x000fe400007fe4ff */
[----:B------:R-:W-:Y:S02]  /*0c10*/  IADD3.X R6, PT, PT, RZ, R6, RZ, P1, !PT ;  /* 0x00000006ff067210 */ /* 0x000fe40000ffe4ff */
[----:B0-----:R-:W-:-:S04]  /*0c20*/  ISETP.GE.U32.AND P0, PT, R5, UR6, PT ;  /* 0x0000000605007c0c */ /* 0x001fc8000bf06070 */
[----:B------:R-:W-:-:S13]  /*0c30*/  ISETP.GE.U32.AND.EX P0, PT, R4, UR7, PT, P0 ;  /* 0x0000000704007c0c */ /* 0x000fda000bf06100 */
[----:B------:R-:W-:Y:S05]  /*0c40*/  @!P0 BRA `(.L_x_6) ;  /* 0xfffffff400248947 */ /* 0x000fea000383ffff */
[----:B------:R-:W-:Y:S05]  /*0c50*/  EXIT ;  /* 0x000000000000794d */ /* 0x000fea0003800000 */
.L_x_7:
[----:B------:R-:W-:-:S00]  /*0c60*/  BRA `(.L_x_7) ;  /* 0xfffffffc00fc7947 */ /* 0x000fc0000383ffff */
[----:B------:R-:W-:-:S00]  /*0c70*/  NOP ;  /* 0x0000000000007918 */ /* 0x000fc00000000000 */
        /* <DEDUP_REMOVED lines=8> */
.L_x_129:


//--------------------- .text._ZN6caffe275_GLOBAL__N__51_tmpxft_00006b14_00000000_7_instance_norm_op_cpp1_ii_3a5338cc26InstanceNormGradientKernelEiiiiiiPKfS2_S2_S2_S2_S2_Pf --------------------------
	.section	.text._ZN6caffe275_GLOBAL__N__51_tmpxft_00006b14_00000000_7_instance_norm_op_cpp1_ii_3a5338cc26InstanceNormGradientKernelEiiiiiiPKfS2_S2_S2_S2_S2_Pf,"ax",@progbits
	.align	128
        .global         _ZN6caffe275_GLOBAL__N__51_tmpxft_00006b14_00000000_7_instance_norm_op_cpp1_ii_3a5338cc26InstanceNormGradientKernelEiiiiiiPKfS2_S2_S2_S2_S2_Pf
        .type           _ZN6caffe275_GLOBAL__N__51_tmpxft_00006b14_00000000_7_instance_norm_op_cpp1_ii_3a5338cc26InstanceNormGradientKernelEiiiiiiPKfS2_S2_S2_S2_S2_Pf,@function
        .size           _ZN6caffe275_GLOBAL__N__51_tmpxft_00006b14_00000000_7_instance_norm_op_cpp1_ii_3a5338cc26InstanceNormGradientKernelEiiiiiiPKfS2_S2_S2_S2_S2_Pf,(.L_x_118 - _ZN6caffe275_GLOBAL__N__51_tmpxft_00006b14_00000000_7_instance_norm_op_cpp1_ii_3a5338cc26InstanceNormGradientKernelEiiiiiiPKfS2_S2_S2_S2_S2_Pf)
        .other          _ZN6caffe275_GLOBAL__N__51_tmpxft_00006b14_00000000_7_instance_norm_op_cpp1_ii_3a5338cc26InstanceNormGradientKernelEiiiiiiPKfS2_S2_S2_S2_S2_Pf,@"STO_CUDA_ENTRY STV_DEFAULT"
_ZN6caffe275_GLOBAL__N__51_tmpxft_00006b14_00000000_7_instance_norm_op_cpp1_ii_3a5338cc26InstanceNormGradientKernelEiiiiiiPKfS2_S2_S2_S2_S2_Pf:
.text._ZN6caffe275_GLOBAL__N__51_tmpxft_00006b14_00000000_7_instance_norm_op_cpp1_ii_3a5338cc26InstanceNormGradientKernelEiiiiiiPKfS2_S2_S2_S2_S2_Pf:
[----:B------:R-:W-:Y:S01]  /*0000*/  LDC R1, c[0x0][0x37c] ;  /* 0x0000df00ff017b82 */ /* 0x000fe20000000800 */
[----:B------:R-:W0:Y:S07]  /*0010*/  S2R R3, SR_TID.X ;  /* 0x0000000000037919 */ /* 0x000e2e0000002100 */
[----:B------:R-:W0:Y:S01]  /*0020*/  S2UR UR6, SR_CTAID.X ;  /* 0x00000000000679c3 */ /* 0x000e220000002500 */
[----:B------:R-:W1:Y:S07]  /*0030*/  LDCU.64 UR4, c[0x0][0x380] ;  /* 0x00007000ff0477ac */ /* 0x000e6e0008000a00 */
[----:B------:R-:W0:Y:S01]  /*0040*/  LDC R0, c[0x0][0x360] ;  /* 0x0000d800ff007b82 */ /* 0x000e220000000800 */
[----:B-1----:R-:W-:-:S04]  /*0050*/  UIMAD UR4, UR5, UR4, URZ ;  /* 0x00000004050472a4 */ /* 0x002fc8000f8e02ff */
[----:B------:R-:W-:Y:S01]  /*0060*/  USHF.R.S32.HI UR5, URZ, 0x1f, UR4 ;  /* 0x0000001fff057899 */ /* 0x000fe20008011404 */
[----:B0-----:R-:W-:-:S05]  /*0070*/  IMAD R0, R0, UR6, R3 ;  /* 0x0000000600007c24 */ /* 0x001fca000f8e0203 */
[----:B------:R-:W-:-:S04]  /*0080*/  ISETP.GE.U32.AND P0, PT, R0, UR4, PT ;  /* 0x0000000400007c0c */ /* 0x000fc8000bf06070 */
[----:B------:R-:W-:-:S13]  /*0090*/  ISETP.GE.U32.AND.EX P0, PT, RZ, UR5, PT, P0 ;  /* 0x00000005ff007c0c */ /* 0x000fda000bf06100 */
[----:B------:R-:W-:Y:S05]  /*00a0*/  @P0 EXIT ;  /* 0x000000000000094d */ /* 0x000fea0003800000 */
[----:B------:R-:W-:Y:S01]  /*00b0*/  IMAD.MOV.U32 R3, RZ, RZ, RZ ;  /* 0x000000ffff037224 */ /* 0x000fe200078e00ff */
[----:B------:R-:W0:Y:S06]  /*00c0*/  LDCU.64 UR8, c[0x0][0x358] ;  /* 0x00006b00ff0877ac */ /* 0x000e2c0008000a00 */
.L_x_33:
[----:B------:R-:W1:Y:S01]  /*00d0*/  LDC R9, c[0x0][0x384] ;  /* 0x0000e100ff097b82 */ /* 0x000e620000000800 */
[----:B------:R-:W-:Y:S01]  /*00e0*/  BSSY.RECONVERGENT B0, `(.L_x_8) ;  /* 0x0000023000007945 */ /* 0x000fe20003800200 */
[----:B-1----:R-:W-:-:S04]  /*00f0*/  SHF.R.S32.HI R5, RZ, 0x1f, R9 ;  /* 0x0000001fff057819 */ /* 0x002fc80000011409 */
[----:B------:R-:W-:-:S04]  /*0100*/  LOP3.LUT R2, R3, R5, RZ, 0xfc, !PT ;  /* 0x0000000503027212 */ /* 0x000fc800078efcff */
[----:B------:R-:W-:-:S13]  /*0110*/  ISETP.NE.U32.AND P0, PT, R2, RZ, PT ;  /* 0x000000ff0200720c */ /* 0x000fda0003f05070 */
[----:B------:R-:W-:Y:S05]  /*0120*/  @!P0 BRA `(.L_x_9) ;  /* 0x00000000001c8947 */ /* 0x000fea0003800000 */
[----:B------:R-:W-:-:S07]  /*0130*/  MOV R2, 0x150 ;  /* 0x0000015000027802 */ /* 0x000fce0000000f00 */
[----:B0-----:R-:W-:Y:S05]  /*0140*/  CALL.REL.NOINC `($__internal_1_$__cuda_sm20_div_u64) ;  /* 0x0000002800c47944 */ /* 0x001fea0003c00000 */
[----:B------:R-:W-:Y:S01]  /*0150*/  IMAD.MOV.U32 R6, RZ, RZ, R4 ;  /* 0x000000ffff067224 */ /* 0x000fe200078e0004 */
[----:B------:R-:W-:Y:S01]  /*0160*/  MOV R2, 0x190 ;  /* 0x0000019000027802 */ /* 0x000fe20000000f00 */
[----:B------:R-:W-:-:S07]  /*0170*/  IMAD.MOV.U32 R7, RZ, RZ, R9 ;  /* 0x000000ffff077224 */ /* 0x000fce00078e0009 */
[----:B------:R-:W-:Y:S05]  /*0180*/  CALL.REL.NOINC `($__internal_2_$__cuda_sm20_rem_u64) ;  /* 0x0000002c00cc7944 */ /* 0x000fea0003c00000 */
[----:B------:R-:W-:Y:S05]  /*0190*/  BRA `(.L_x_10) ;  /* 0x00000000005c7947 */ /* 0x000fea0003800000 */
.L_x_9:
[----:B------:R-:W1:Y:S01]  /*01a0*/  I2F.U32.RP R2, R9 ;  /* 0x0000000900027306 */ /* 0x000e620000209000 */
[----:B------:R-:W-:-:S07]  /*01b0*/  LOP3.LUT R11, RZ, R9, RZ, 0x33, !PT ;  /* 0x00000009ff0b7212 */ /* 0x000fce00078e33ff */
[----:B-1----:R-:W1:Y:S02]  /*01c0*/  MUFU.RCP R2, R2 ;  /* 0x0000000200027308 */ /* 0x002e640000001000 */
[----:B-1----:R-:W-:-:S06]  /*01d0*/  VIADD R4, R2, 0xffffffe ;  /* 0x0ffffffe02047836 */ /* 0x002fcc0000000000 */
[----:B------:R1:W2:Y:S02]  /*01e0*/  F2I.FTZ.U32.TRUNC.NTZ R5, R4 ;  /* 0x0000000400057305 */ /* 0x0002a4000021f000 */
[----:B-1----:R-:W-:Y:S01]  /*01f0*/  IMAD.MOV.U32 R4, RZ, RZ, RZ ;  /* 0x000000ffff047224 */ /* 0x002fe200078e00ff */
[----:B--2---:R-:W-:-:S05]  /*0200*/  IADD3 R6, PT, PT, RZ, -R5, RZ ;  /* 0x80000005ff067210 */ /* 0x004fca0007ffe0ff */
[----:B------:R-:W-:-:S04]  /*0210*/  IMAD R7, R6, R9, RZ ;  /* 0x0000000906077224 */ /* 0x000fc800078e02ff */
[----:B------:R-:W-:-:S06]  /*0220*/  IMAD.HI.U32 R5, R5, R7, R4 ;  /* 0x0000000705057227 */ /* 0x000fcc00078e0004 */
[----:B------:R-:W-:-:S04]  /*0230*/  IMAD.HI.U32 R5, R5, R0, RZ ;  /* 0x0000000005057227 */ /* 0x000fc800078e00ff */
[----:B------:R-:W-:-:S04]  /*0240*/  IMAD.MOV R7, RZ, RZ, -R5 ;  /* 0x000000ffff077224 */ /* 0x000fc800078e0a05 */
[----:B------:R-:W-:Y:S02]  /*0250*/  IMAD R10, R9, R7, R0 ;  /* 0x00000007090a7224 */ /* 0x000fe400078e0200 */
[----:B------:R-:W-:-:S03]  /*0260*/  IMAD.MOV.U32 R7, RZ, RZ, RZ ;  /* 0x000000ffff077224 */ /* 0x000fc600078e00ff */
[----:B------:R-:W-:-:S13]  /*0270*/  ISETP.GE.U32.AND P0, PT, R10, R9, PT ;  /* 0x000000090a00720c */ /* 0x000fda0003f06070 */
[----:B------:R-:W-:Y:S02]  /*0280*/  @P0 IMAD.IADD R10, R10, 0x1, -R9 ;  /* 0x000000010a0a0824 */ /* 0x000fe400078e0a09 */
[----:B------:R-:W-:Y:S01]  /*0290*/  @P0 VIADD R5, R5, 0x1 ;  /* 0x0000000105050836 */ /* 0x000fe20000000000 */
[----:B------:R-:W-:Y:S02]  /*02a0*/  ISETP.NE.U32.AND P0, PT, R9, RZ, PT ;  /* 0x000000ff0900720c */ /* 0x000fe40003f05070 */
[----:B------:R-:W-:-:S13]  /*02b0*/  ISETP.GE.U32.AND P1, PT, R10, R9, PT ;  /* 0x000000090a00720c */ /* 0x000fda0003f26070 */
[----:B------:R-:W-:Y:S01]  /*02c0*/  @P1 IMAD.IADD R10, R10, 0x1, -R9 ;  /* 0x000000010a0a1824 */ /* 0x000fe200078e0a09 */
[----:B------:R-:W-:-:S04]  /*02d0*/  @P1 IADD3 R5, PT, PT, R5, 0x1, RZ ;  /* 0x0000000105051810 */ /* 0x000fc80007ffe0ff */
[C---:B------:R-:W-:Y:S02]  /*02e0*/  SEL R6, R11.reuse, R5, !P0 ;  /* 0x000000050b067207 */ /* 0x040fe40004000000 */
[----:B------:R-:W-:Y:S01]  /*02f0*/  SEL R10, R11, R10, !P0 ;  /* 0x0000000a0b0a7207 */ /* 0x000fe20004000000 */
[----:B------:R-:W-:-:S07]  /*0300*/  IMAD.MOV.U32 R11, RZ, RZ, RZ ;  /* 0x000000ffff0b7224 */ /* 0x000fce00078e00ff */
.L_x_10:
[----:B0-----:R-:W-:Y:S05]  /*0310*/  BSYNC.RECONVERGENT B0 ;  /* 0x0000000000007941 */ /* 0x001fea0003800200 */
.L_x_8:
[----:B------:R-:W0:Y:S01]  /*0320*/  LDC.64 R4, c[0x0][0x388] ;  /* 0x0000e200ff047b82 */ /* 0x000e220000000a00 */
[----:B------:R-:W1:Y:S01]  /*0330*/  LDCU UR5, c[0x0][0x390] ;  /* 0x00007200ff0577ac */ /* 0x000e620008000800 */
[----:B------:R-:W2:Y:S01]  /*0340*/  LDCU.64 UR6, c[0x0][0x3c8] ;  /* 0x00007900ff0677ac */ /* 0x000ea20008000a00 */
[----:B-1----:R-:W-:Y:S01]  /*0350*/  USHF.R.S32.HI UR4, URZ, 0x1f, UR5 ;  /* 0x0000001fff047899 */ /* 0x002fe20008011405 */
[----:B0-----:R-:W-:Y:S01]  /*0360*/  SHF.R.S32.HI R13, RZ, 0x1f, R5 ;  /* 0x0000001fff0d7819 */ /* 0x001fe20000011405 */
[-C--:B------:R-:W-:Y:S01]  /*0370*/  IMAD R2, R7, R5.reuse, RZ ;  /* 0x0000000507027224 */ /* 0x080fe200078e02ff */
[----:B------:R-:W-:Y:S01]  /*0380*/  ISETP.GE.AND P1, PT, R4, 0x1, PT ;  /* 0x000000010400780c */ /* 0x000fe20003f26270 */
[----:B------:R-:W-:-:S04]  /*0390*/  IMAD.WIDE.U32 R8, R6, R5, RZ ;  /* 0x0000000506087225 */ /* 0x000fc800078e00ff */
[----:B------:R-:W-:Y:S02]  /*03a0*/  IMAD R13, R13, R6, R2 ;  /* 0x000000060d0d7224 */ /* 0x000fe400078e0202 */
[----:B------:R-:W-:Y:S02]  /*03b0*/  IMAD R5, R11, UR5, RZ ;  /* 0x000000050b057c24 */ /* 0x000fe4000f8e02ff */
[----:B------:R-:W-:Y:S02]  /*03c0*/  IMAD.IADD R9, R9, 0x1, R13 ;  /* 0x0000000109097824 */ /* 0x000fe400078e020d */
[C---:B------:R-:W-:Y:S02]  /*03d0*/  IMAD R5, R10.reuse, UR4, R5 ;  /* 0x000000040a057c24 */ /* 0x040fe4000f8e0205 */
[----:B------:R-:W-:-:S04]  /*03e0*/  IMAD.WIDE.U32 R6, R10, UR5, R8 ;  /* 0x000000050a067c25 */ /* 0x000fc8000f8e0008 */
[----:B------:R-:W-:Y:S01]  /*03f0*/  IMAD.IADD R5, R7, 0x1, R5 ;  /* 0x0000000107057824 */ /* 0x000fe200078e0205 */
[----:B------:R-:W-:-:S04]  /*0400*/  SHF.L.U32 R9, R6, 0x2, RZ ;  /* 0x0000000206097819 */ /* 0x000fc800000006ff */
[----:B--2---:R-:W-:Y:S02]  /*0410*/  IADD3 R2, P0, PT, R9, UR6, RZ ;  /* 0x0000000609027c10 */ /* 0x004fe4000ff1e0ff */
[----:B------:R-:W-:-:S04]  /*0420*/  SHF.L.U64.HI R8, R6, 0x2, R5 ;  /* 0x0000000206087819 */ /* 0x000fc80000010205 */
[----:B------:R-:W-:Y:S01]  /*0430*/  IADD3.X R5, PT, PT, R8, UR7, RZ, P0, !PT ;  /* 0x0000000708057c10 */ /* 0x000fe200087fe4ff */
[----:B------:R-:W-:Y:S06]  /*0440*/  @!P1 BRA `(.L_x_11) ;  /* 0x0000000400489947 */ /* 0x000fec0003800000 */
[----:B------:R-:W0:Y:S01]  /*0450*/  LDCU.64 UR4, c[0x0][0x398] ;  /* 0x00007300ff0477ac */ /* 0x000e220008000a00 */
[----:B------:R-:W-:Y:S01]  /*0460*/  ISETP.GT.AND P2, PT, R4, 0x3, PT ;  /* 0x000000030400780c */ /* 0x000fe20003f44270 */
[----:B------:R-:W-:Y:S01]  /*0470*/  IMAD.MOV.U32 R14, RZ, RZ, R2 ;  /* 0x000000ffff0e7224 */ /* 0x000fe200078e0002 */
[----:B------:R-:W1:Y:S01]  /*0480*/  LDCU.64 UR10, c[0x0][0x3b8] ;  /* 0x00007700ff0a77ac */ /* 0x000e620008000a00 */
[----:B------:R-:W-:Y:S01]  /*0490*/  IMAD.MOV.U32 R15, RZ, RZ, R5 ;  /* 0x000000ffff0f7224 */ /* 0x000fe200078e0005 */
[----:B------:R-:W2:Y:S01]  /*04a0*/  LDCU UR6, c[0x0][0x394] ;  /* 0x00007280ff0677ac */ /* 0x000ea20008000800 */
[----:B0-----:R-:W-:Y:S01]  /*04b0*/  IADD3 R16, P0, PT, R9, UR4, RZ ;  /* 0x0000000409107c10 */ /* 0x001fe2000ff1e0ff */
[----:B------:R-:W-:Y:S01]  /*04c0*/  UMOV UR4, URZ ;  /* 0x000000ff00047c82 */ /* 0x000fe20008000000 */
[----:B-1----:R-:W-:Y:S02]  /*04d0*/  LEA R6, P3, R0, UR10, 0x2 ;  /* 0x0000000a00067c11 */ /* 0x002fe4000f8610ff */
[----:B------:R-:W-:-:S02]  /*04e0*/  IADD3.X R17, PT, PT, R8, UR5, RZ, P0, !PT ;  /* 0x0000000508117c10 */ /* 0x000fc400087fe4ff */
[----:B------:R-:W-:Y:S01]  /*04f0*/  LEA.HI.X R7, R0, UR11, R3, 0x2, P3 ;  /* 0x0000000b00077c11 */ /* 0x000fe200098f1403 */
[----:B--2---:R-:W-:Y:S01]  /*0500*/  USHF.R.S32.HI UR5, URZ, 0x1f, UR6 ;  /* 0x0000001fff057899 */ /* 0x004fe20008011406 */
[----:B------:R-:W-:Y:S01]  /*0510*/  PLOP3.LUT P0, PT, PT, PT, PT, 0x80, 0x8 ;  /* 0x000000000008781c */ /* 0x000fe20003f0f070 */
[----:B------:R-:W-:-:S12]  /*0520*/  @!P2 BRA `(.L_x_12) ;  /* 0x00000000009ca947 */ /* 0x000fd80003800000 */
[----:B------:R-:W-:Y:S01]  /*0530*/  PLOP3.LUT P0, PT, PT, PT, PT, 0x8, 0x80 ;  /* 0x000000000080781c */ /* 0x000fe20003f0e170 */
[----:B------:R-:W-:Y:S01]  /*0540*/  VIADD R24, R4, 0xfffffffd ;  /* 0xfffffffd04187836 */ /* 0x000fe20000000000 */
[----:B------:R-:W-:Y:S02]  /*0550*/  USHF.L.U64.HI UR10, UR6, 0x2, UR5 ;  /* 0x00000002060a7899 */ /* 0x000fe40008010205 */
[----:B------:R-:W-:-:S12]  /*0560*/  USHF.L.U32 UR7, UR6, 0x2, URZ ;  /* 0x0000000206077899 */ /* 0x000fd800080006ff */
.L_x_13:
[----:B0-----:R-:W2:Y:S04]  /*0570*/  LDG.E R18, desc[UR8][R6.64] ;  /* 0x0000000806127981 */ /* 0x001ea8000c1e1900 */
[----:B------:R-:W2:Y:S01]  /*0580*/  LDG.E R19, desc[UR8][R16.64] ;  /* 0x0000000810137981 */ /* 0x000ea2000c1e1900 */
[----:B------:R-:W-:-:S04]  /*0590*/  IADD3 R12, P2, PT, R16, UR7, RZ ;  /* 0x00000007100c7c10 */ /* 0x000fc8000ff5e0ff */
[----:B------:R-:W-:Y:S01]  /*05a0*/  IADD3.X R13, PT, PT, R17, UR10, RZ, P2, !PT ;  /* 0x0000000a110d7c10 */ /* 0x000fe200097fe4ff */
[----:B--2---:R-:W-:-:S05]  /*05b0*/  FADD R23, -R18, R19 ;  /* 0x0000001312177221 */ /* 0x004fca0000000100 */
[----:B------:R0:W-:Y:S04]  /*05c0*/  STG.E desc[UR8][R14.64], R23 ;  /* 0x000000170e007986 */ /* 0x0001e8000c101908 */
[----:B------:R-:W2:Y:S04]  /*05d0*/  LDG.E R25, desc[UR8][R12.64] ;  /* 0x000000080c197981 */ /* 0x000ea8000c1e1900 */
[----:B------:R-:W2:Y:S01]  /*05e0*/  LDG.E R22, desc[UR8][R6.64] ;  /* 0x0000000806167981 */ /* 0x000ea2000c1e1900 */
[----:B------:R-:W-:Y:S02]  /*05f0*/  IADD3 R18, P2, PT, R14, UR7, RZ ;  /* 0x000000070e127c10 */ /* 0x000fe4000ff5e0ff */
[----:B------:R-:W-:-:S02]  /*0600*/  IADD3 R20, P3, PT, R12, UR7, RZ ;  /* 0x000000070c147c10 */ /* 0x000fc4000ff7e0ff */
[----:B------:R-:W-:Y:S02]  /*0610*/  IADD3.X R19, PT, PT, R15, UR10, RZ, P2, !PT ;  /* 0x0000000a0f137c10 */ /* 0x000fe400097fe4ff */
[----:B------:R-:W-:Y:S01]  /*0620*/  IADD3.X R21, PT, PT, R13, UR10, RZ, P3, !PT ;  /* 0x0000000a0d157c10 */ /* 0x000fe20009ffe4ff */
[----:B--2---:R-:W-:-:S05]  /*0630*/  FADD R25, -R22, R25 ;  /* 0x0000001916197221 */ /* 0x004fca0000000100 */
[----:B------:R1:W-:Y:S04]  /*0640*/  STG.E desc[UR8][R18.64], R25 ;  /* 0x0000001912007986 */ /* 0x0003e8000c101908 */
[----:B------:R-:W2:Y:S04]  /*0650*/  LDG.E R17, desc[UR8][R20.64] ;  /* 0x0000000814117981 */ /* 0x000ea8000c1e1900 */
[----:B------:R-:W2:Y:S01]  /*0660*/  LDG.E R16, desc[UR8][R6.64] ;  /* 0x0000000806107981 */ /* 0x000ea2000c1e1900 */
[----:B------:R-:W-:Y:S02]  /*0670*/  IADD3 R22, P2, PT, R18, UR7, RZ ;  /* 0x0000000712167c10 */ /* 0x000fe4000ff5e0ff */
[----:B------:R-:W-:-:S02]  /*0680*/  IADD3 R12, P3, PT, R20, UR7, RZ ;  /* 0x00000007140c7c10 */ /* 0x000fc4000ff7e0ff */
[----:B0-----:R-:W-:Y:S02]  /*0690*/  IADD3.X R23, PT, PT, R19, UR10, RZ, P2, !PT ;  /* 0x0000000a13177c10 */ /* 0x001fe400097fe4ff */
[----:B------:R-:W-:Y:S01]  /*06a0*/  IADD3.X R13, PT, PT, R21, UR10, RZ, P3, !PT ;  /* 0x0000000a150d7c10 */ /* 0x000fe20009ffe4ff */
[----:B--2---:R-:W-:-:S05]  /*06b0*/  FADD R17, -R16, R17 ;  /* 0x0000001110117221 */ /* 0x004fca0000000100 */
[----:B------:R0:W-:Y:S04]  /*06c0*/  STG.E desc[UR8][R22.64], R17 ;  /* 0x0000001116007986 */ /* 0x0001e8000c101908 */
[----:B------:R-:W2:Y:S04]  /*06d0*/  LDG.E R15, desc[UR8][R12.64] ;  /* 0x000000080c0f7981 */ /* 0x000ea8000c1e1900 */
[----:B------:R-:W2:Y:S01]  /*06e0*/  LDG.E R14, desc[UR8][R6.64] ;  /* 0x00000008060e7981 */ /* 0x000ea2000c1e1900 */
[----:B-1----:R-:W-:Y:S01]  /*06f0*/  IADD3 R18, P2, PT, R22, UR7, RZ ;  /* 0x0000000716127c10 */ /* 0x002fe2000ff5e0ff */
[----:B------:R-:W-:Y:S01]  /*0700*/  UIADD3 UR4, UPT, UPT, UR4, 0x4, URZ ;  /* 0x0000000404047890 */ /* 0x000fe2000fffe0ff */
[----:B------:R-:W-:-:S02]  /*0710*/  IADD3 R16, P4, PT, R12, UR7, RZ ;  /* 0x000000070c107c10 */ /* 0x000fc4000ff9e0ff */
[----:B------:R-:W-:Y:S02]  /*0720*/  IADD3.X R19, PT, PT, R23, UR10, RZ, P2, !PT ;  /* 0x0000000a17137c10 */ /* 0x000fe400097fe4ff */
[----:B0-----:R-:W-:Y:S02]  /*0730*/  IADD3.X R17, PT, PT, R13, UR10, RZ, P4, !PT ;  /* 0x0000000a0d117c10 */ /* 0x001fe4000a7fe4ff */
[----:B------:R-:W-:Y:S01]  /*0740*/  ISETP.LE.AND P2, PT, R24, UR4, PT ;  /* 0x0000000418007c0c */ /* 0x000fe2000bf43270 */
[----:B--2---:R-:W-:Y:S01]  /*0750*/  FADD R21, -R14, R15 ;  /* 0x0000000f0e157221 */ /* 0x004fe20000000100 */
[----:B------:R-:W-:-:S04]  /*0760*/  IADD3 R14, P3, PT, R18, UR7, RZ ;  /* 0x00000007120e7c10 */ /* 0x000fc8000ff7e0ff */
[----:B------:R0:W-:Y:S01]  /*0770*/  STG.E desc[UR8][R18.64], R21 ;  /* 0x0000001512007986 */ /* 0x0001e2000c101908 */
[----:B------:R-:W-:-:S06]  /*0780*/  IADD3.X R15, PT, PT, R19, UR10, RZ, P3, !PT ;  /* 0x0000000a130f7c10 */ /* 0x000fcc0009ffe4ff */
[----:B------:R-:W-:Y:S05]  /*0790*/  @!P2 BRA `(.L_x_13) ;  /* 0xfffffffc0074a947 */ /* 0x000fea000383ffff */
.L_x_12:
[----:B------:R-:W-:-:S04]  /*07a0*/  IADD3 R12, PT, PT, R4, -UR4, RZ ;  /* 0x80000004040c7c10 */ /* 0x000fc8000fffe0ff */
[----:B------:R-:W-:-:S13]  /*07b0*/  ISETP.GT.AND P2, PT, R12, 0x1, PT ;  /* 0x000000010c00780c */ /* 0x000fda0003f44270 */
[----:B------:R-:W-:Y:S05]  /*07c0*/  @!P2 BRA `(.L_x_14) ;  /* 0x000000000050a947 */ /* 0x000fea0003800000 */
[----:B------:R-:W2:Y:S04]  /*07d0*/  LDG.E R13, desc[UR8][R6.64] ;  /* 0x00000008060d7981 */ /* 0x000ea8000c1e1900 */
[----:B0-----:R-:W2:Y:S01]  /*07e0*/  LDG.E R18, desc[UR8][R16.64] ;  /* 0x0000000810127981 */ /* 0x001ea2000c1e1900 */
[----:B------:R-:W-:Y:S02]  /*07f0*/  USHF.L.U32 UR7, UR6, 0x2, URZ ;  /* 0x0000000206077899 */ /* 0x000fe400080006ff */
[----:B------:R-:W-:-:S04]  /*0800*/  USHF.L.U64.HI UR5, UR6, 0x2, UR5 ;  /* 0x0000000206057899 */ /* 0x000fc80008010205 */
[----:B------:R-:W-:Y:S01]  /*0810*/  IADD3 R12, P0, PT, R16, UR7, RZ ;  /* 0x00000007100c7c10 */ /* 0x000fe2000ff1e0ff */
[----:B--2---:R-:W-:-:S03]  /*0820*/  FADD R21, -R13, R18 ;  /* 0x000000120d157221 */ /* 0x004fc60000000100 */
[----:B------:R-:W-:Y:S02]  /*0830*/  IADD3.X R13, PT, PT, R17, UR5, RZ, P0, !PT ;  /* 0x00000005110d7c10 */ /* 0x000fe400087fe4ff */
[----:B------:R0:W-:Y:S04]  /*0840*/  STG.E desc[UR8][R14.64], R21 ;  /* 0x000000150e007986 */ /* 0x0001e8000c101908 */
[----:B------:R-:W2:Y:S04]  /*0850*/  LDG.E R23, desc[UR8][R12.64] ;  /* 0x000000080c177981 */ /* 0x000ea8000c1e1900 */
[----:B------:R-:W2:Y:S01]  /*0860*/  LDG.E R20, desc[UR8][R6.64] ;  /* 0x0000000806147981 */ /* 0x000ea2000c1e1900 */
[----:B------:R-:W-:Y:S01]  /*0870*/  IADD3 R18, P0, PT, R14, UR7, RZ ;  /* 0x000000070e127c10 */ /* 0x000fe2000ff1e0ff */
[----:B------:R-:W-:Y:S01]  /*0880*/  UIADD3 UR4, UPT, UPT, UR4, 0x2, URZ ;  /* 0x0000000204047890 */ /* 0x000fe2000fffe0ff */
[----:B------:R-:W-:-:S02]  /*0890*/  IADD3 R16, P3, PT, R12, UR7, RZ ;  /* 0x000000070c107c10 */ /* 0x000fc4000ff7e0ff */
[----:B------:R-:W-:Y:S02]  /*08a0*/  IADD3.X R19, PT, PT, R15, UR5, RZ, P0, !PT ;  /* 0x000000050f137c10 */ /* 0x000fe400087fe4ff */
[----:B0-----:R-:W-:Y:S02]  /*08b0*/  IADD3 R14, P2, PT, R18, UR7, RZ ;  /* 0x00000007120e7c10 */ /* 0x001fe4000ff5e0ff */
[----:B------:R-:W-:Y:S02]  /*08c0*/  PLOP3.LUT P0, PT, PT, PT, PT, 0x8, 0x80 ;  /* 0x000000000080781c */ /* 0x000fe40003f0e170 */
[----:B------:R-:W-:Y:S02]  /*08d0*/  IADD3.X R15, PT, PT, R19, UR5, RZ, P2, !PT ;  /* 0x00000005130f7c10 */ /* 0x000fe400097fe4ff */
[----:B------:R-:W-:Y:S01]  /*08e0*/  IADD3.X R17, PT, PT, R13, UR5, RZ, P3, !PT ;  /* 0x000000050d117c10 */ /* 0x000fe20009ffe4ff */
[----:B--2---:R-:W-:-:S05]  /*08f0*/  FADD R23, -R20, R23 ;  /* 0x0000001714177221 */ /* 0x004fca0000000100 */
[----:B------:R1:W-:Y:S03]  /*0900*/  STG.E desc[UR8][R18.64], R23 ;  /* 0x0000001712007986 */ /* 0x0003e6000c101908 */
.L_x_14:
[----:B------:R-:W-:-:S13]  /*0910*/  ISETP.GT.OR P0, PT, R4, UR4, P0 ;  /* 0x0000000404007c0c */ /* 0x000fda0008704670 */
[----:B------:R-:W-:Y:S05]  /*0920*/  @!P0 BRA `(.L_x_11) ;  /* 0x0000000000108947 */ /* 0x000fea0003800000 */
[----:B------:R-:W2:Y:S04]  /*0930*/  LDG.E R6, desc[UR8][R6.64] ;  /* 0x0000000806067981 */ /* 0x000ea8000c1e1900 */
[----:B------:R-:W2:Y:S02]  /*0940*/  LDG.E R17, desc[UR8][R16.64] ;  /* 0x0000000810117981 */ /* 0x000ea4000c1e1900 */
[----:B--2---:R-:W-:-:S05]  /*0950*/  FADD R13, -R6, R17 ;  /* 0x00000011060d7221 */ /* 0x004fca0000000100 */
[----:B------:R2:W-:Y:S02]  /*0960*/  STG.E desc[UR8][R14.64], R13 ;  /* 0x0000000d0e007986 */ /* 0x0005e4000c101908 */
.L_x_11:
[----:B------:R-:W3:Y:S01]  /*0970*/  LDCU.64 UR4, c[0x0][0x3b0] ;  /* 0x00007600ff0477ac */ /* 0x000ee20008000a00 */
[----:B--2---:R-:W-:Y:S02]  /*0980*/  CS2R R14, SRZ ;  /* 0x00000000000e7805 */ /* 0x004fe4000001ff00 */
[----:B---3--:R-:W-:-:S04]  /*0990*/  IADD3 R6, P0, PT, R9, UR4, RZ ;  /* 0x0000000409067c10 */ /* 0x008fc8000ff1e0ff */
[----:B------:R-:W-:Y:S01]  /*09a0*/  IADD3.X R7, PT, PT, R8, UR5, RZ, P0, !PT ;  /* 0x0000000508077c10 */ /* 0x000fe200087fe4ff */
[----:B------:R-:W-:Y:S08]  /*09b0*/  @!P1 BRA `(.L_x_15) ;  /* 0x0000000400289947 */ /* 0x000ff00003800000 */
[----:B0-----:R-:W-:Y:S01]  /*09c0*/  IMAD.MOV.U32 R21, RZ, RZ, RZ ;  /* 0x000000ffff157224 */ /* 0x001fe200078e00ff */
[----:B------:R-:W-:Y:S02]  /*09d0*/  PLOP3.LUT P0, PT, PT, PT, PT, 0x80, 0x8 ;  /* 0x000000000008781c */ /* 0x000fe40003f0f070 */
[----:B------:R-:W-:Y:S01]  /*09e0*/  CS2R R12, SRZ ;  /* 0x00000000000c7805 */ /* 0x000fe2000001ff00 */
[----:B------:R-:W-:Y:S01]  /*09f0*/  IMAD.MOV.U32 R22, RZ, RZ, R6 ;  /* 0x000000ffff167224 */ /* 0x000fe200078e0006 */
[----:B------:R-:W-:Y:S01]  /*0a00*/  MOV R16, R2 ;  /* 0x0000000200107202 */ /* 0x000fe20000000f00 */
[----:B------:R-:W-:Y:S02]  /*0a10*/  IMAD.IADD R8, R4, 0x1, -R21 ;  /* 0x0000000104087824 */ /* 0x000fe400078e0a15 */
[----:B-1----:R-:W-:Y:S02]  /*0a20*/  IMAD.MOV.U32 R23, RZ, RZ, R7 ;  /* 0x000000ffff177224 */ /* 0x002fe400078e0007 */
[----:B------:R-:W-:Y:S01]  /*0a30*/  IMAD.MOV.U32 R17, RZ, RZ, R5 ;  /* 0x000000ffff117224 */ /* 0x000fe200078e0005 */
[----:B------:R-:W-:-:S13]  /*0a40*/  ISETP.GT.AND P2, PT, R8, 0x3, PT ;  /* 0x000000030800780c */ /* 0x000fda0003f44270 */
[----:B------:R-:W-:Y:S05]  /*0a50*/  @!P2 BRA `(.L_x_16) ;  /* 0x000000000090a947 */ /* 0x000fea0003800000 */
[----:B------:R-:W-:Y:S01]  /*0a60*/  PLOP3.LUT P0, PT, PT, PT, PT, 0x8, 0x80 ;  /* 0x000000000080781c */ /* 0x000fe20003f0e170 */
[----:B------:R-:W-:-:S12]  /*0a70*/  VIADD R8, R4, 0xfffffffd ;  /* 0xfffffffd04087836 */ /* 0x000fd80000000000 */
.L_x_17:
[----:B------:R-:W0:Y:S01]  /*0a80*/  LDC R9, c[0x0][0x394] ;  /* 0x0000e500ff097b82 */ /* 0x000e220000000800 */
[----:B------:R1:W2:Y:S04]  /*0a90*/  LDG.E R19, desc[UR8][R22.64] ;  /* 0x0000000816137981 */ /* 0x0002a8000c1e1900 */
[----:B------:R-:W2:Y:S01]  /*0aa0*/  LDG.E R18, desc[UR8][R16.64] ;  /* 0x0000000810127981 */ /* 0x000ea2000c1e1900 */
[----:B0-----:R-:W-:-:S04]  /*0ab0*/  IMAD.WIDE R24, R9, 0x4, R22 ;  /* 0x0000000409187825 */ /* 0x001fc800078e0216 */
[C---:B------:R-:W-:Y:S01]  /*0ac0*/  IMAD.WIDE R14, R9.reuse, 0x4, R16 ;  /* 0x00000004090e7825 */ /* 0x040fe200078e0210 */
[----:B------:R0:W3:Y:S04]  /*0ad0*/  LDG.E R20, desc[UR8][R24.64] ;  /* 0x0000000818147981 */ /* 0x0000e8000c1e1900 */
[----:B------:R4:W3:Y:S01]  /*0ae0*/  LDG.E R27, desc[UR8][R14.64] ;  /* 0x000000080e1b7981 */ /* 0x0008e2000c1e1900 */
[----:B-1----:R-:W-:-:S04]  /*0af0*/  IMAD.WIDE R22, R9, 0x4, R14 ;  /* 0x0000000409167825 */ /* 0x002fc800078e020e */
[C---:B0-----:R-:W-:Y:S01]  /*0b00*/  IMAD.WIDE R24, R9.reuse, 0x4, R24 ;  /* 0x0000000409187825 */ /* 0x041fe200078e0218 */
[----:B------:R-:W5:Y:S04]  /*0b10*/  LDG.E R29, desc[UR8][R22.64] ;  /* 0x00000008161d7981 */ /* 0x000f68000c1e1900 */
[----:B------:R-:W5:Y:S01]  /*0b20*/  LDG.E R26, desc[UR8][R24.64] ;  /* 0x00000008181a7981 */ /* 0x000f62000c1e1900 */
[----:B----4-:R-:W-:-:S04]  /*0b30*/  IMAD.WIDE R14, R9, 0x4, R24 ;  /* 0x00000004090e7825 */ /* 0x010fc800078e0218 */
[----:B------:R-:W-:Y:S02]  /*0b40*/  IMAD.WIDE R16, R9, 0x4, R22 ;  /* 0x0000000409107825 */ /* 0x000fe400078e0216 */
[----:B------:R-:W4:Y:S04]  /*0b50*/  LDG.E R23, desc[UR8][R14.64] ;  /* 0x000000080e177981 */ /* 0x000f28000c1e1900 */
[----:B------:R0:W4:Y:S01]  /*0b60*/  LDG.E R28, desc[UR8][R16.64] ;  /* 0x00000008101c7981 */ /* 0x000122000c1e1900 */
[----:B------:R-:W-:-:S05]  /*0b70*/  VIADD R21, R21, 0x4 ;  /* 0x0000000415157836 */ /* 0x000fca0000000000 */
[----:B------:R-:W-:Y:S01]  /*0b80*/  ISETP.GE.AND P2, PT, R21, R8, PT ;  /* 0x000000081500720c */ /* 0x000fe20003f46270 */
[----:B0-----:R-:W-:-:S04]  /*0b90*/  IMAD.WIDE R16, R9, 0x4, R16 ;  /* 0x0000000409107825 */ /* 0x001fc800078e0210 */
[----:B--2---:R-:W-:-:S04]  /*0ba0*/  FMUL R22, R19, R18 ;  /* 0x0000001213167220 */ /* 0x004fc80000400000 */
[----:B------:R-:W0:Y:S01]  /*0bb0*/  F2F.F64.F32 R18, R22 ;  /* 0x0000001600127310 */ /* 0x000e220000201800 */
[----:B---3--:R-:W-:-:S07]  /*0bc0*/  FMUL R20, R20, R27 ;  /* 0x0000001b14147220 */ /* 0x008fce0000400000 */
[----:B------:R-:W1:Y:S01]  /*0bd0*/  F2F.F64.F32 R24, R20 ;  /* 0x0000001400187310 */ /* 0x000e620000201800 */
[----:B0-----:R-:W-:Y:S01]  /*0be0*/  DADD R18, R18, R12 ;  /* 0x0000000012127229 */ /* 0x001fe2000000000c */
[----:B-----5:R-:W-:-:S06]  /*0bf0*/  FMUL R26, R26, R29 ;  /* 0x0000001d1a1a7220 */ /* 0x020fcc0000400000 */
[----:B------:R-:W0:Y:S01]  /*0c00*/  F2F.F64.F32 R12, R26 ;  /* 0x0000001a000c7310 */ /* 0x000e220000201800 */
[----:B-1----:R-:W-:Y:S01]  /*0c10*/  DADD R24, R18, R24 ;  /* 0x0000000012187229 */ /* 0x002fe20000000018 */
[----:B----4-:R-:W-:-:S06]  /*0c20*/  FMUL R28, R23, R28 ;  /* 0x0000001c171c7220 */ /* 0x010fcc0000400000 */
[----:B------:R-:W1:Y:S01]  /*0c30*/  F2F.F64.F32 R18, R28 ;  /* 0x0000001c00127310 */ /* 0x000e620000201800 */
[----:B0-----:R-:W-:Y:S01]  /*0c40*/  DADD R12, R24, R12 ;  /* 0x00000000180c7229 */ /* 0x001fe2000000000c */
[----:B------:R-:W-:-:S07]  /*0c50*/  IMAD.WIDE R22, R9, 0x4, R14 ;  /* 0x0000000409167825 */ /* 0x000fce00078e020e */
[----:B-1----:R-:W-:Y:S01]  /*0c60*/  DADD R12, R12, R18 ;  /* 0x000000000c0c7229 */ /* 0x002fe20000000012 */
[----:B------:R-:W-:Y:S10]  /*0c70*/  @!P2 BRA `(.L_x_17) ;  /* 0xfffffffc0080a947 */ /* 0x000ff4000383ffff */
[----:B------:R-:W-:Y:S01]  /*0c80*/  IMAD.MOV.U32 R14, RZ, RZ, R12 ;  /* 0x000000ffff0e7224 */ /* 0x000fe200078e000c */
[----:B------:R-:W-:-:S07]  /*0c90*/  MOV R15, R13 ;  /* 0x0000000d000f7202 */ /* 0x000fce0000000f00 */
.L_x_16:
[----:B------:R-:W-:-:S05]  /*0ca0*/  IMAD.IADD R4, R4, 0x1, -R21 ;  /* 0x0000000104047824 */ /* 0x000fca00078e0a15 */
[----:B------:R-:W-:Y:S02]  /*0cb0*/  ISETP.GT.AND P2, PT, R4, 0x1, PT ;  /* 0x000000010400780c */ /* 0x000fe40003f44270 */
[----:B------:R-:W0:Y:S11]  /*0cc0*/  LDC R4, c[0x0][0x388] ;  /* 0x0000e200ff047b82 */ /* 0x000e360000000800 */
[----:B------:R-:W1:Y:S01]  /*0cd0*/  @P2 LDC R27, c[0x0][0x394] ;  /* 0x0000e500ff1b2b82 */ /* 0x000e620000000800 */
[----:B------:R-:W-:Y:S01]  /*0ce0*/  @P2 VIADD R21, R21, 0x2 ;  /* 0x0000000215152836 */ /* 0x000fe20000000000 */
[----:B------:R-:W-:Y:S01]  /*0cf0*/  @P2 PLOP3.LUT P0, PT, PT, PT, PT, 0x8, 0x80 ;  /* 0x000000000080281c */ /* 0x000fe20003f0e170 */
[----:B------:R2:W3:Y:S04]  /*0d00*/  @P2 LDG.E R20, desc[UR8][R22.64] ;  /* 0x0000000816142981 */ /* 0x0004e8000c1e1900 */
[----:B------:R4:W3:Y:S01]  /*0d10*/  @P2 LDG.E R29, desc[UR8][R16.64] ;  /* 0x00000008101d2981 */ /* 0x0008e2000c1e1900 */
[----:B0-----:R-:W-:Y:S01]  /*0d20*/  ISETP.LT.OR P0, PT, R21, R4, P0 ;  /* 0x000000041500720c */ /* 0x001fe20000701670 */
[----:B-1----:R-:W-:-:S04]  /*0d30*/  @P2 IMAD.WIDE R8, R27, 0x4, R22 ;  /* 0x000000041b082825 */ /* 0x002fc800078e0216 */
[C---:B------:R-:W-:Y:S01]  /*0d40*/  @P2 IMAD.WIDE R18, R27.reuse, 0x4, R16 ;  /* 0x000000041b122825 */ /* 0x040fe200078e0210 */
[----:B------:R-:W5:Y:S04]  /*0d50*/  @P2 LDG.E R4, desc[UR8][R8.64] ;  /* 0x0000000808042981 */ /* 0x000f68000c1e1900 */
[----:B------:R-:W5:Y:S01]  /*0d60*/  @P2 LDG.E R25, desc[UR8][R18.64] ;  /* 0x0000000812192981 */ /* 0x000f62000c1e1900 */
[----:B--2---:R-:W-:-:S04]  /*0d70*/  @P2 IMAD.WIDE R22, R27, 0x4, R8 ;  /* 0x000000041b162825 */ /* 0x004fc800078e0208 */
[----:B----4-:R-:W-:Y:S01]  /*0d80*/  @P2 IMAD.WIDE R16, R27, 0x4, R18 ;  /* 0x000000041b102825 */ /* 0x010fe200078e0212 */
[----:B------:R-:W2:Y:S04]  /*0d90*/  @P0 LDG.E R26, desc[UR8][R22.64] ;  /* 0x00000008161a0981 */ /* 0x000ea8000c1e1900 */
[----:B------:R-:W2:Y:S01]  /*0da0*/  @P0 LDG.E R27, desc[UR8][R16.64] ;  /* 0x00000008101b0981 */ /* 0x000ea2000c1e1900 */
[----:B---3--:R-:W-:-:S04]  /*0db0*/  @P2 FMUL R29, R20, R29 ;  /* 0x0000001d141d2220 */ /* 0x008fc80000400000 */
[----:B------:R-:W0:Y:S02]  /*0dc0*/  @P2 F2F.F64.F32 R20, R29 ;  /* 0x0000001d00142310 */ /* 0x000e240000201800 */
[----:B0-----:R-:W-:Y:S01]  /*0dd0*/  @P2 DADD R20, R12, R20 ;  /* 0x000000000c142229 */ /* 0x001fe20000000014 */
[----:B-----5:R-:W-:-:S06]  /*0de0*/  @P2 FMUL R25, R4, R25 ;  /* 0x0000001904192220 */ /* 0x020fcc0000400000 */
[----:B------:R-:W0:Y:S01]  /*0df0*/  @P2 F2F.F64.F32 R24, R25 ;  /* 0x0000001900182310 */ /* 0x000e220000201800 */
[----:B--2---:R-:W-:-:S07]  /*0e00*/  @P0 FMUL R8, R26, R27 ;  /* 0x0000001b1a080220 */ /* 0x004fce0000400000 */
[----:B------:R-:W1:Y:S01]  /*0e10*/  @P0 F2F.F64.F32 R8, R8 ;  /* 0x0000000800080310 */ /* 0x000e620000201800 */
[----:B0-----:R-:W-:-:S10]  /*0e20*/  @P2 DADD R12, R20, R24 ;  /* 0x00000000140c2229 */ /* 0x001fd40000000018 */
[----:B------:R-:W-:Y:S02]  /*0e30*/  @P2 IMAD.MOV.U32 R14, RZ, RZ, R12 ;  /* 0x000000ffff0e2224 */ /* 0x000fe400078e000c */
[----:B------:R-:W-:Y:S01]  /*0e40*/  @P2 IMAD.MOV.U32 R15, RZ, RZ, R13 ;  /* 0x000000ffff0f2224 */ /* 0x000fe200078e000d */
[----:B-1----:R-:W-:-:S11]  /*0e50*/  @P0 DADD R14, R8, R12 ;  /* 0x00000000080e0229 */ /* 0x002fd6000000000c */
.L_x_15:
[----:B------:R-:W2:Y:S02]  /*0e60*/  LDCU.64 UR4, c[0x0][0x3c0] ;  /* 0x00007800ff0477ac */ /* 0x000ea40008000a00 */
[----:B--2---:R-:W-:-:S04]  /*0e70*/  LEA R12, P0, R0, UR4, 0x2 ;  /* 0x00000004000c7c11 */ /* 0x004fc8000f8010ff */
[----:B------:R-:W-:-:S05]  /*0e80*/  LEA.HI.X R13, R0, UR5, R3, 0x2, P0 ;  /* 0x00000005000d7c11 */ /* 0x000fca00080f1403 */
[----:B------:R-:W2:Y:S01]  /*0e90*/  LDG.E R8, desc[UR8][R12.64] ;  /* 0x000000080c087981 */ /* 0x000ea2000c1e1900 */
[----:B------:R-:W-:Y:S01]  /*0ea0*/  BSSY.RECONVERGENT B0, `(.L_x_18) ;  /* 0x000005f000007945 */ /* 0x000fe20003800200 */
[C---:B--2---:R-:W-:Y:S01]  /*0eb0*/  FMUL R9, |R8|.reuse, 16777216 ;  /* 0x4b80000008097820 */ /* 0x044fe20000400200 */
[C---:B------:R-:W-:Y:S02]  /*0ec0*/  FSETP.GEU.AND P2, PT, |R8|.reuse, 1.175494350822287508e-38, PT ;  /* 0x008000000800780b */ /* 0x040fe40003f4e200 */
[----:B------:R-:W-:Y:S02]  /*0ed0*/  FSETP.NEU.AND P4, PT, R8, RZ, PT ;  /* 0x000000ff0800720b */ /* 0x000fe40003f8d000 */
[----:B------:R-:W-:-:S04]  /*0ee0*/  FSEL R9, R9, |R8|, !P2 ;  /* 0x4000000809097208 */ /* 0x000fc80005000000 */
[----:B------:R-:W-:-:S04]  /*0ef0*/  LOP3.LUT R4, R9, 0x7fffff, RZ, 0xc0, !PT ;  /* 0x007fffff09047812 */ /* 0x000fc800078ec0ff */
[----:B------:R-:W-:-:S04]  /*0f00*/  LOP3.LUT R17, R4, 0x3f800000, RZ, 0xfc, !PT ;  /* 0x3f80000004117812 */ /* 0x000fc800078efcff */
[----:B------:R-:W-:-:S13]  /*0f10*/  FSETP.GT.AND P0, PT, R17, 1.4142135381698608398, PT ;  /* 0x3fb504f31100780b */ /* 0x000fda0003f04000 */
[----:B------:R-:W-:-:S04]  /*0f20*/  @P0 FMUL R17, R17, 0.5 ;  /* 0x3f00000011110820 */ /* 0x000fc80000400000 */
[C---:B------:R-:W-:Y:S01]  /*0f30*/  FADD R4, R17.reuse, 1 ;  /* 0x3f80000011047421 */ /* 0x040fe20000000000 */
[----:B------:R-:W-:-:S04]  /*0f40*/  FADD R17, R17, -1 ;  /* 0xbf80000011117421 */ /* 0x000fc80000000000 */
[----:B01----:R-:W-:Y:S01]  /*0f50*/  FADD R19, R17, R17 ;  /* 0x0000001111137221 */ /* 0x003fe20000000000 */
[----:B------:R-:W0:Y:S03]  /*0f60*/  MUFU.RCP R4, R4 ;  /* 0x0000000400047308 */ /* 0x000e260000001000 */
[----:B0-----:R-:W-:Y:S01]  /*0f70*/  FMUL R16, R4, R19 ;  /* 0x0000001304107220 */ /* 0x001fe20000400000 */
[----:B------:R-:W-:-:S03]  /*0f80*/  MOV R19, 0x3b18f0fe ;  /* 0x3b18f0fe00137802 */ /* 0x000fc60000000f00 */
[----:B------:R-:W-:Y:S01]  /*0f90*/  FMUL R18, R16, R16 ;  /* 0x0000001010127220 */ /* 0x000fe20000400000 */
[----:B------:R-:W-:-:S03]  /*0fa0*/  FADD R20, R17, -R16 ;  /* 0x8000001011147221 */ /* 0x000fc60000000000 */
[----:B------:R-:W-:Y:S01]  /*0fb0*/  FFMA R19, R18, R19, 0.01249298732727766037 ;  /* 0x3c4caf6312137423 */ /* 0x000fe20000000013 */
[----:B------:R-:W-:-:S03]  /*0fc0*/  FADD R20, R20, R20 ;  /* 0x0000001414147221 */ /* 0x000fc60000000000 */
[----:B------:R-:W-:Y:S01]  /*0fd0*/  FFMA R19, R18, R19, 0.083333469927310943604 ;  /* 0x3daaaabd12137423 */ /* 0x000fe20000000013 */
[----:B------:R-:W-:-:S03]  /*0fe0*/  FFMA R17, R17, -R16, R20 ;  /* 0x8000001011117223 */ /* 0x000fc60000000014 */
[----:B------:R-:W-:Y:S01]  /*0ff0*/  FMUL R19, R18, R19 ;  /* 0x0000001312137220 */ /* 0x000fe20000400000 */
[----:B------:R-:W-:Y:S02]  /*1000*/  IMAD.MOV.U32 R18, RZ, RZ, 0x43170000 ;  /* 0x43170000ff127424 */ /* 0x000fe400078e00ff */
[----:B------:R-:W-:Y:S01]  /*1010*/  FMUL R17, R4, R17 ;  /* 0x0000001104117220 */ /* 0x000fe20000400000 */
[----:B------:R-:W-:Y:S01]  /*1020*/  FMUL R21, R16, R19 ;  /* 0x0000001310157220 */ /* 0x000fe20000400000 */
[----:B------:R-:W-:Y:S02]  /*1030*/  SHF.R.U32.HI R19, RZ, 0x17, R9 ;  /* 0x00000017ff137819 */ /* 0x000fe40000011609 */
[----:B------:R-:W-:Y:S01]  /*1040*/  FSEL R18, -R18, -127, !P2 ;  /* 0xc2fe000012127808 */ /* 0x000fe20005000100 */
[----:B------:R-:W-:Y:S01]  /*1050*/  FADD R9, R16, R21 ;  /* 0x0000001510097221 */ /* 0x000fe20000000000 */
[----:B------:R-:W-:-:S03]  /*1060*/  I2FP.F32.U32 R19, R19 ;  /* 0x0000001300137245 */ /* 0x000fc60000201000 */
[----:B------:R-:W-:Y:S02]  /*1070*/  FADD R16, R16, -R9 ;  /* 0x8000000910107221 */ /* 0x000fe40000000000 */
[----:B------:R-:W-:Y:S02]  /*1080*/  FADD R18, R18, R19 ;  /* 0x0000001312127221 */ /* 0x000fe40000000000 */
[----:B------:R-:W-:Y:S01]  /*1090*/  FADD R16, R21, R16 ;  /* 0x0000001015107221 */ /* 0x000fe20000000000 */
[----:B------:R-:W-:Y:S02]  /*10a0*/  IMAD.MOV.U32 R21, RZ, RZ, 0x40000000 ;  /* 0x40000000ff157424 */ /* 0x000fe400078e00ff */
[----:B------:R-:W-:Y:S01]  /*10b0*/  @P0 FADD R18, R18, 1 ;  /* 0x3f80000012120421 */ /* 0x000fe20000000000 */
[----:B------:R-:W-:-:S03]  /*10c0*/  FADD R16, R17, R16 ;  /* 0x0000001011107221 */ /* 0x000fc60000000000 */
[C---:B------:R-:W-:Y:S01]  /*10d0*/  FMUL R17, R18.reuse, 0.693145751953125 ;  /* 0x3f31720012117820 */ /* 0x040fe20000400000 */
[----:B------:R-:W-:Y:S01]  /*10e0*/  FMUL R18, R18, 1.428606765330187045e-06 ;  /* 0x35bfbe8e12127820 */ /* 0x000fe20000400000 */
[----:B------:R-:W-:-:S04]  /*10f0*/  FADD R4, R9, R16 ;  /* 0x0000001009047221 */ /* 0x000fc80000000000 */
[----:B------:R-:W-:Y:S01]  /*1100*/  FADD R20, R4, R17 ;  /* 0x0000001104147221 */ /* 0x000fe20000000000 */
[----:B------:R-:W-:-:S03]  /*1110*/  FADD R9, R9, -R4 ;  /* 0x8000000409097221 */ /* 0x000fc60000000000 */
[----:B------:R-:W-:Y:S01]  /*1120*/  FADD R17, R17, -R20 ;  /* 0x8000001411117221 */ /* 0x000fe20000000000 */
[----:B------:R-:W-:-:S03]  /*1130*/  FADD R9, R16, R9 ;  /* 0x0000000910097221 */ /* 0x000fc60000000000 */
[----:B------:R-:W-:-:S04]  /*1140*/  FADD R4, R4, R17 ;  /* 0x0000001104047221 */ /* 0x000fc80000000000 */
[----:B------:R-:W-:-:S04]  /*1150*/  FADD R9, R9, R4 ;  /* 0x0000000409097221 */ /* 0x000fc80000000000 */
[----:B------:R-:W-:-:S04]  /*1160*/  FADD R9, R18, R9 ;  /* 0x0000000912097221 */ /* 0x000fc80000000000 */
[----:B------:R-:W-:-:S04]  /*1170*/  FADD R17, R20, R9 ;  /* 0x0000000914117221 */ /* 0x000fc80000000000 */
[----:B------:R-:W-:Y:S01]  /*1180*/  FADD R20, R20, -R17 ;  /* 0x8000001114147221 */ /* 0x000fe20000000000 */
[----:B------:R-:W-:-:S03]  /*1190*/  FMUL R16, R17, 3 ;  /* 0x4040000011107820 */ /* 0x000fc60000400000 */
[----:B------:R-:W-:Y:S01]  /*11a0*/  FADD R4, R9, R20 ;  /* 0x0000001409047221 */ /* 0x000fe20000000000 */
[----:B------:R-:W-:-:S04]  /*11b0*/  FFMA R9, R17, 3, -R16 ;  /* 0x4040000011097823 */ /* 0x000fc80000000810 */
[----:B------:R-:W-:-:S04]  /*11c0*/  FFMA R4, R4, 3, R9 ;  /* 0x4040000004047823 */ /* 0x000fc80000000009 */
[----:B------:R-:W-:-:S04]  /*11d0*/  FFMA R4, RZ, R17, R4 ;  /* 0x00000011ff047223 */ /* 0x000fc80000000004 */
[----:B------:R-:W-:-:S04]  /*11e0*/  FADD R17, R16, R4 ;  /* 0x0000000410117221 */ /* 0x000fc80000000000 */
[----:B------:R-:W-:Y:S01]  /*11f0*/  FADD R9, R16, -R17 ;  /* 0x8000001110097221 */ /* 0x000fe20000000000 */
[----:B------:R-:W-:-:S03]  /*1200*/  ISETP.NE.AND P0, PT, R17, 0x42b17218, PT ;  /* 0x42b172181100780c */ /* 0x000fc60003f05270 */
[----:B------:R-:W-:Y:S01]  /*1210*/  FADD R4, R4, R9 ;  /* 0x0000000904047221 */ /* 0x000fe20000000000 */
[----:B------:R-:W-:-:S09]  /*1220*/  @!P4 FADD R9, R8, R8 ;  /* 0x000000080809c221 */ /* 0x000fd20000000000 */
[----:B------:R-:W-:Y:S02]  /*1230*/  @!P0 VIADD R17, R17, 0xffffffff ;  /* 0xffffffff11118836 */ /* 0x000fe40000000000 */
[----:B------:R-:W-:Y:S02]  /*1240*/  @!P0 FADD R4, R4, 7.62939453125e-06 ;  /* 0x3700000004048421 */ /* 0x000fe40000000000 */
[C---:B------:R-:W-:Y:S01]  /*1250*/  FMUL R16, R17.reuse, 1.4426950216293334961 ;  /* 0x3fb8aa3b11107820 */ /* 0x040fe20000400000 */
[----:B------:R-:W-:-:S05]  /*1260*/  FSETP.GEU.AND P3, PT, R17, -105, PT ;  /* 0xc2d200001100780b */ /* 0x000fca0003f6e000 */
[----:B------:R-:W0:Y:S02]  /*1270*/  FRND.TRUNC R16, R16 ;  /* 0x0000001000107307 */ /* 0x000e24000020d000 */
[----:B0-----:R-:W-:Y:S01]  /*1280*/  FADD R18, RZ, R16 ;  /* 0x00000010ff127221 */ /* 0x001fe20000000000 */
[----:B------:R-:W-:-:S04]  /*1290*/  FFMA R19, R16, -0.693145751953125, R17 ;  /* 0xbf31720010137823 */ /* 0x000fc80000000011 */
[----:B------:R-:W-:Y:S01]  /*12a0*/  FSETP.GEU.AND P2, PT, R18, -126, PT ;  /* 0xc2fc00001200780b */ /* 0x000fe20003f4e000 */
[----:B------:R-:W-:Y:S01]  /*12b0*/  FFMA R19, R16, -1.428606765330187045e-06, R19 ;  /* 0xb5bfbe8e10137823 */ /* 0x000fe20000000013 */
[----:B------:R-:W-:-:S03]  /*12c0*/  IMAD.MOV.U32 R16, RZ, RZ, 0x3f800000 ;  /* 0x3f800000ff107424 */ /* 0x000fc600078e00ff */
[----:B------:R-:W-:Y:S01]  /*12d0*/  FMUL R19, R19, 1.4426950216293334961 ;  /* 0x3fb8aa3b13137820 */ /* 0x000fe20000400000 */
[----:B------:R-:W-:-:S05]  /*12e0*/  FFMA R16, -R21, R16, 3 ;  /* 0x4040000015107423 */ /* 0x000fca0000000110 */
[----:B------:R-:W-:Y:S02]  /*12f0*/  MUFU.EX2 R19, R19 ;  /* 0x0000001300137308 */ /* 0x000fe40000000800 */
[----:B------:R-:W-:-:S06]  /*1300*/  @!P2 FMUL R18, R18, 0.5 ;  /* 0x3f0000001212a820 */ /* 0x000fcc0000400000 */
[----:B------:R-:W0:Y:S02]  /*1310*/  MUFU.EX2 R20, R18 ;  /* 0x0000001200147308 */ /* 0x000e240000000800 */
[----:B0-----:R-:W-:Y:S01]  /*1320*/  @!P2 FMUL R20, R20, R20 ;  /* 0x000000141414a220 */ /* 0x001fe20000400000 */
[----:B------:R-:W-:-:S03]  /*1330*/  FSETP.GT.AND P2, PT, R17, 105, PT ;  /* 0x42d200001100780b */ /* 0x000fc60003f44000 */
[----:B------:R-:W-:-:S05]  /*1340*/  FMUL R20, R19, R20 ;  /* 0x0000001413147220 */ /* 0x000fca0000400000 */
[----:B------:R-:W-:Y:S02]  /*1350*/  FSEL R20, R20, RZ, P3 ;  /* 0x000000ff14147208 */ /* 0x000fe40001800000 */
[----:B------:R-:W-:Y:S02]  /*1360*/  FSETP.NEU.AND P3, PT, |R16|, 1, PT ;  /* 0x3f8000001000780b */ /* 0x000fe40003f6d200 */
[----:B------:R-:W-:Y:S02]  /*1370*/  FSEL R17, R20, +INF , !P2 ;  /* 0x7f80000014117808 */ /* 0x000fe40005000000 */
[----:B------:R-:W-:Y:S02]  /*1380*/  FSETP.LT.AND P2, PT, R8, RZ, !P3 ;  /* 0x000000ff0800720b */ /* 0x000fe40005f41000 */
[----:B------:R-:W-:-:S13]  /*1390*/  FSETP.NEU.AND P5, PT, R17, +INF , PT ;  /* 0x7f8000001100780b */ /* 0x000fda0003fad000 */
[----:B------:R-:W-:Y:S01]  /*13a0*/  @P5 FFMA R17, R4, R17, R17 ;  /* 0x0000001104115223 */ /* 0x000fe20000000011 */
[----:B------:R-:W-:-:S04]  /*13b0*/  FADD R4, |R8|, 3 ;  /* 0x4040000008047421 */ /* 0x000fc80000000200 */
[----:B------:R-:W-:Y:S02]  /*13c0*/  @P2 LOP3.LUT R17, R17, 0x80000000, RZ, 0x3c, !PT ;  /* 0x8000000011112812 */ /* 0x000fe400078e3cff */
[----:B------:R-:W-:Y:S02]  /*13d0*/  ISETP.GE.AND P0, PT, R4, 0x7f800000, PT ;  /* 0x7f8000000400780c */ /* 0x000fe40003f06270 */
[----:B------:R-:W-:Y:S02]  /*13e0*/  MOV R4, R17 ;  /* 0x0000001100047202 */ /* 0x000fe40000000f00 */
[----:B------:R-:W-:-:S09]  /*13f0*/  @!P4 FSEL R4, R9, RZ, !P3 ;  /* 0x000000ff0904c208 */ /* 0x000fd20005800000 */
[----:B------:R-:W-:Y:S05]  /*1400*/  @!P0 BRA `(.L_x_19) ;  /* 0x0000000000208947 */ /* 0x000fea0003800000 */
[----:B------:R-:W-:-:S13]  /*1410*/  FSETP.GTU.AND P0, PT, |R8|, +INF , PT ;  /* 0x7f8000000800780b */ /* 0x000fda0003f0c200 */
[----:B------:R-:W-:Y:S05]  /*1420*/  @P0 BRA `(.L_x_20) ;  /* 0x0000000000140947 */ /* 0x000fea0003800000 */
[----:B------:R-:W-:-:S13]  /*1430*/  FSETP.NEU.AND P0, PT, |R8|, +INF , PT ;  /* 0x7f8000000800780b */ /* 0x000fda0003f0d200 */
[----:B------:R-:W-:Y:S05]  /*1440*/  @P0 BRA `(.L_x_19) ;  /* 0x0000000000100947 */ /* 0x000fea0003800000 */
[----:B------:R-:W-:-:S05]  /*1450*/  IMAD.MOV.U32 R4, RZ, RZ, 0x7f800000 ;  /* 0x7f800000ff047424 */ /* 0x000fca00078e00ff */
[----:B------:R-:W-:Y:S01]  /*1460*/  FSEL R4, -R4, +INF , P2 ;  /* 0x7f80000004047808 */ /* 0x000fe20001000100 */
[----:B------:R-:W-:Y:S06]  /*1470*/  BRA `(.L_x_19) ;  /* 0x0000000000047947 */ /* 0x000fec0003800000 */
.L_x_20:
[----:B------:R-:W-:-:S07]  /*1480*/  FADD R4, R8, 3 ;  /* 0x4040000008047421 */ /* 0x000fce0000000000 */
.L_x_19:
[----:B------:R-:W-:Y:S05]  /*1490*/  BSYNC.RECONVERGENT B0 ;  /* 0x0000000000007941 */ /* 0x000fea0003800200 */
.L_x_18:
[----:B------:R-:W0:Y:S01]  /*14a0*/  LDCU UR4, c[0x0][0x388] ;  /* 0x00007100ff0477ac */ /* 0x000e220008000800 */
[----:B------:R-:W-:Y:S01]  /*14b0*/  FSETP.NEU.AND P0, PT, R8, 1, PT ;  /* 0x3f8000000800780b */ /* 0x000fe20003f0d000 */
[----:B------:R-:W-:Y:S03]  /*14c0*/  BSSY.RECONVERGENT B0, `(.L_x_21) ;  /* 0x000000e000007945 */ /* 0x000fe60003800200 */
[----:B------:R-:W-:Y:S02]  /*14d0*/  FSEL R4, -R4, -1, P0 ;  /* 0xbf80000004047808 */ /* 0x000fe40000000100 */
[----:B0-----:R-:W-:-:S04]  /*14e0*/  I2FP.F32.S32 R9, UR4 ;  /* 0x0000000400097c45 */ /* 0x001fc80008201400 */
[----:B------:R-:W0:Y:S08]  /*14f0*/  MUFU.RCP R16, R9 ;  /* 0x0000000900107308 */ /* 0x000e300000001000 */
[----:B------:R-:W1:Y:S01]  /*1500*/  FCHK P0, R4, R9 ;  /* 0x0000000904007302 */ /* 0x000e620000000000 */
[----:B0-----:R-:W-:-:S04]  /*1510*/  FFMA R17, -R9, R16, 1 ;  /* 0x3f80000009117423 */ /* 0x001fc80000000110 */
[----:B------:R-:W-:-:S04]  /*1520*/  FFMA R17, R16, R17, R16 ;  /* 0x0000001110117223 */ /* 0x000fc80000000010 */
[----:B------:R-:W-:-:S04]  /*1530*/  FFMA R8, R4, R17, RZ ;  /* 0x0000001104087223 */ /* 0x000fc800000000ff */
[----:B------:R-:W-:-:S04]  /*1540*/  FFMA R16, -R9, R8, R4 ;  /* 0x0000000809107223 */ /* 0x000fc80000000104 */
[----:B------:R-:W-:Y:S01]  /*1550*/  FFMA R8, R17, R16, R8 ;  /* 0x0000001011087223 */ /* 0x000fe20000000008 */
[----:B-1----:R-:W-:Y:S06]  /*1560*/  @!P0 BRA `(.L_x_22) ;  /* 0x00000000000c8947 */ /* 0x002fec0003800000 */
[----:B------:R-:W-:-:S07]  /*1570*/  MOV R8, 0x1590 ;  /* 0x0000159000087802 */ /* 0x000fce0000000f00 */
[----:B------:R-:W-:Y:S05]  /*1580*/  CALL.REL.NOINC `($__internal_3_$__cuda_sm3x_div_rn_noftz_f32_slowpath) ;  /* 0x0000001c00d47944 */ /* 0x000fea0003c00000 */
[----:B------:R-:W-:-:S07]  /*1590*/  IMAD.MOV.U32 R8, RZ, RZ, R4 ;  /* 0x000000ffff087224 */ /* 0x000fce00078e0004 */
.L_x_22:
[----:B------:R-:W-:Y:S05]  /*15a0*/  BSYNC.RECONVERGENT B0 ;  /* 0x0000000000007941 */ /* 0x000fea0003800200 */
.L_x_21:
[----:B------:R-:W0:Y:S01]  /*15b0*/  LDC R4, c[0x0][0x394] ;  /* 0x0000e500ff047b82 */ /* 0x000e220000000800 */
[----:B------:R-:W1:Y:S01]  /*15c0*/  F2F.F64.F32 R8, R8 ;  /* 0x0000000800087310 */ /* 0x000e620000201800 */
[----:B------:R-:W-:Y:S01]  /*15d0*/  CS2R R18, SRZ ;  /* 0x0000000000127805 */ /* 0x000fe2000001ff00 */
[----:B-1----:R-:W-:Y:S01]  /*15e0*/  DMUL R14, R8, R14 ;  /* 0x0000000e080e7228 */ /* 0x002fe20000000000 */
[----:B0-----:R-:W-:Y:S01]  /*15f0*/  SHF.R.S32.HI R9, RZ, 0x1f, R4 ;  /* 0x0000001fff097819 */ /* 0x001fe20000011404 */
[----:B------:R-:W-:Y:S09]  /*1600*/  @!P1 BRA `(.L_x_23) ;  /* 0x0000000800089947 */ /* 0x000ff20003800000 */
[----:B------:R-:W0:Y:S01]  /*1610*/  LDCU UR6, c[0x0][0x388] ;  /* 0x00007100ff0677ac */ /* 0x000e220008000800 */
[----:B------:R-:W-:Y:S01]  /*1620*/  IMAD.MOV.U32 R24, RZ, RZ, R2 ;  /* 0x000000ffff187224 */ /* 0x000fe200078e0002 */
[----:B------:R-:W-:Y:S01]  /*1630*/  CS2R R16, SRZ ;  /* 0x0000000000107805 */ /* 0x000fe2000001ff00 */
[----:B------:R-:W-:Y:S01]  /*1640*/  IMAD.MOV.U32 R25, RZ, RZ, R5 ;  /* 0x000000ffff197224 */ /* 0x000fe200078e0005 */
[----:B------:R-:W-:Y:S01]  /*1650*/  UMOV UR4, URZ ;  /* 0x000000ff00047c82 */ /* 0x000fe20008000000 */
[----:B------:R-:W-:Y:S02]  /*1660*/  UPLOP3.LUT UP0, UPT, UPT, UPT, UPT, 0x80, 0x8 ;  /* 0x000000000008789c */ /* 0x000fe40003f0f070 */
[----:B0-----:R-:W-:-:S04]  /*1670*/  UIADD3 UR5, UPT, UPT, -UR4, UR6, URZ ;  /* 0x0000000604057290 */ /* 0x001fc8000fffe1ff */
[----:B------:R-:W-:-:S09]  /*1680*/  UISETP.GT.AND UP1, UPT, UR5, 0x3, UPT ;  /* 0x000000030500788c */ /* 0x000fd2000bf24270 */
[----:B------:R-:W-:Y:S05]  /*1690*/  BRA.U !UP1, `(.L_x_24) ;  /* 0x0000000509147547 */ /* 0x000fea000b800000 */
[----:B------:R-:W-:Y:S01]  /*16a0*/  SHF.L.U32 R23, R4, 0x2, RZ ;  /* 0x0000000204177819 */ /* 0x000fe200000006ff */
[----:B------:R-:W-:-:S11]  /*16b0*/  UPLOP3.LUT UP0, UPT, UPT, UPT, UPT, 0x40, 0x4 ;  /* 0x000000000004789c */ /* 0x000fd60003f0e870 */
.L_x_25:
[----:B------:R-:W2:Y:S02]  /*16c0*/  LDG.E R8, desc[UR8][R24.64] ;  /* 0x0000000818087981 */ /* 0x000ea4000c1e1900 */
[----:B--2---:R-:W0:Y:S02]  /*16d0*/  F2F.F64.F32 R20, R8 ;  /* 0x0000000800147310 */ /* 0x004e240000201800 */
[----:B0-----:R-:W-:-:S06]  /*16e0*/  DMUL R20, R14, R20 ;  /* 0x000000140e147228 */ /* 0x001fcc0000000000 */
[----:B------:R-:W0:Y:S02]  /*16f0*/  F2F.F32.F64 R29, R20 ;  /* 0x00000014001d7310 */ /* 0x000e240000301000 */
[----:B0-----:R0:W-:Y:S04]  /*1700*/  STG.E desc[UR8][R24.64], R29 ;  /* 0x0000001d18007986 */ /* 0x0011e8000c101908 */
[----:B------:R-:W2:Y:S04]  /*1710*/  LDG.E R19, desc[UR8][R6.64] ;  /* 0x0000000806137981 */ /* 0x000ea8000c1e1900 */
[----:B------:R-:W2:Y:S01]  /*1720*/  LDG.E R22, desc[UR8][R12.64] ;  /* 0x000000080c167981 */ /* 0x000ea2000c1e1900 */
[----:B------:R-:W-:-:S02]  /*1730*/  SHF.L.U64.HI R27, R4, 0x2, R9 ;  /* 0x00000002041b7819 */ /* 0x000fc40000010209 */
[----:B------:R-:W-:Y:S01]  /*1740*/  IADD3 R18, P0, PT, R24, R23, RZ ;  /* 0x0000001718127210 */ /* 0x000fe20007f1e0ff */
[----:B--2---:R-:W-:-:S04]  /*1750*/  FFMA R22, R22, R19, R29 ;  /* 0x0000001316167223 */ /* 0x004fc8000000001d */
[----:B------:R-:W-:Y:S01]  /*1760*/  IMAD.X R19, R25, 0x1, R27, P0 ;  /* 0x0000000119137824 */ /* 0x000fe200000e061b */
[----:B------:R1:W-:Y:S04]  /*1770*/  STG.E desc[UR8][R24.64], R22 ;  /* 0x0000001618007986 */ /* 0x0003e8000c101908 */
[----:B------:R-:W2:Y:S01]  /*1780*/  LDG.E R26, desc[UR8][R18.64] ;  /* 0x00000008121a7981 */ /* 0x000ea2000c1e1900 */
[----:B------:R-:W-:-:S05]  /*1790*/  IADD3 R6, P0, PT, R6, R23, RZ ;  /* 0x0000001706067210 */ /* 0x000fca0007f1e0ff */
[----:B------:R-:W-:Y:S01]  /*17a0*/  IMAD.X R7, R7, 0x1, R27, P0 ;  /* 0x0000000107077824 */ /* 0x000fe200000e061b */
[----:B--2---:R-:W2:Y:S02]  /*17b0*/  F2F.F64.F32 R20, R26 ;  /* 0x0000001a00147310 */ /* 0x004ea40000201800 */
[----:B--2---:R-:W-:-:S06]  /*17c0*/  DMUL R20, R14, R20 ;  /* 0x000000140e147228 */ /* 0x004fcc0000000000 */
[----:B------:R-:W2:Y:S08]  /*17d0*/  F2F.F32.F64 R8, R20 ;  /* 0x0000001400087310 */ /* 0x000eb00000301000 */
[----:B------:R-:W0:Y:S01]  /*17e0*/  F2F.F64.F32 R20, R22 ;  /* 0x0000001600147310 */ /* 0x000e220000201800 */
[----:B--2---:R-:W-:Y:S01]  /*17f0*/  STG.E desc[UR8][R18.64], R8 ;  /* 0x0000000812007986 */ /* 0x004fe2000c101908 */
[----:B0-----:R-:W-:-:S03]  /*1800*/  DADD R28, R20, R16 ;  /* 0x00000000141c7229 */ /* 0x001fc60000000010 */
[----:B------:R-:W2:Y:S04]  /*1810*/  LDG.E R20, desc[UR8][R6.64] ;  /* 0x0000000806147981 */ /* 0x000ea8000c1e1900 */
[----:B------:R-:W2:Y:S01]  /*1820*/  LDG.E R17, desc[UR8][R12.64] ;  /* 0x000000080c117981 */ /* 0x000ea2000c1e1900 */
[----:B------:R-:W-:Y:S01]  /*1830*/  IADD3 R16, P0, PT, R23, R18, RZ ;  /* 0x0000001217107210 */ /* 0x000fe20007f1e0ff */
[----:B--2---:R-:W-:-:S04]  /*1840*/  FFMA R26, R17, R20, R8 ;  /* 0x00000014111a7223 */ /* 0x004fc80000000008 */
[----:B------:R-:W-:Y:S01]  /*1850*/  IMAD.X R17, R27, 0x1, R19, P0 ;  /* 0x000000011b117824 */ /* 0x000fe200000e0613 */
[----:B------:R0:W-:Y:S04]  /*1860*/  STG.E desc[UR8][R18.64], R26 ;  /* 0x0000001a12007986 */ /* 0x0001e8000c101908 */
[----:B-1----:R-:W2:Y:S01]  /*1870*/  LDG.E R22, desc[UR8][R16.64] ;  /* 0x0000000810167981 */ /* 0x002ea2000c1e1900 */
[----:B------:R-:W-:-:S05]  /*1880*/  IADD3 R20, P0, PT, R23, R6, RZ ;  /* 0x0000000617147210 */ /* 0x000fca0007f1e0ff */
[----:B------:R-:W-:Y:S01]  /*1890*/  IMAD.X R21, R27, 0x1, R7, P0 ;  /* 0x000000011b157824 */ /* 0x000fe200000e0607 */
[----:B--2---:R-:W1:Y:S02]  /*18a0*/  F2F.F64.F32 R24, R22 ;  /* 0x0000001600187310 */ /* 0x004e640000201800 */
[----:B-1----:R-:W-:-:S06]  /*18b0*/  DMUL R24, R14, R24 ;  /* 0x000000180e187228 */ /* 0x002fcc0000000000 */
[----:B------:R-:W1:Y:S01]  /*18c0*/  F2F.F32.F64 R22, R24 ;  /* 0x0000001800167310 */ /* 0x000e620000301000 */
[----:B0-----:R-:W-:-:S07]  /*18d0*/  IADD3 R18, P0, PT, R23, R16, RZ ;  /* 0x0000001017127210 */ /* 0x001fce0007f1e0ff */
[----:B------:R-:W0:Y:S01]  /*18e0*/  F2F.F64.F32 R24, R26 ;  /* 0x0000001a00187310 */ /* 0x000e220000201800 */
[----:B-1----:R1:W-:Y:S04]  /*18f0*/  STG.E desc[UR8][R16.64], R22 ;  /* 0x0000001610007986 */ /* 0x0023e8000c101908 */
[----:B------:R-:W2:Y:S04]  /*1900*/  LDG.E R8, desc[UR8][R20.64] ;  /* 0x0000000814087981 */ /* 0x000ea8000c1e1900 */
[----:B------:R-:W2:Y:S01]  /*1910*/  LDG.E R19, desc[UR8][R12.64] ;  /* 0x000000080c137981 */ /* 0x000ea2000c1e1900 */
[----:B0-----:R-:W-:Y:S01]  /*1920*/  DADD R6, R28, R24 ;  /* 0x000000001c067229 */ /* 0x001fe20000000018 */
[----:B--2---:R-:W-:Y:S01]  /*1930*/  FFMA R8, R19, R8, R22 ;  /* 0x0000000813087223 */ /* 0x004fe20000000016 */
[----:B------:R-:W-:-:S04]  /*1940*/  IADD3.X R19, PT, PT, R27, R17, RZ, P0, !PT ;  /* 0x000000111b137210 */ /* 0x000fc800007fe4ff */
[----:B------:R0:W-:Y:S04]  /*1950*/  STG.E desc[UR8][R16.64], R8 ;  /* 0x0000000810007986 */ /* 0x0001e8000c101908 */
[----:B------:R-:W2:Y:S01]  /*1960*/  LDG.E R26, desc[UR8][R18.64] ;  /* 0x00000008121a7981 */ /* 0x000ea2000c1e1900 */
[----:B------:R-:W-:-:S05]  /*1970*/  IADD3 R20, P0, PT, R23, R20, RZ ;  /* 0x0000001417147210 */ /* 0x000fca0007f1e0ff */
[----:B------:R-:W-:Y:S01]  /*1980*/  IMAD.X R21, R27, 0x1, R21, P0 ;  /* 0x000000011b157824 */ /* 0x000fe200000e0615 */
[----:B--2---:R-:W2:Y:S02]  /*1990*/  F2F.F64.F32 R28, R26 ;  /* 0x0000001a001c7310 */ /* 0x004ea40000201800 */
[----:B--2---:R-:W-:-:S10]  /*19a0*/  DMUL R28, R14, R28 ;  /* 0x0000001c0e1c7228 */ /* 0x004fd40000000000 */
[----:B------:R-:W2:Y:S02]  /*19b0*/  F2F.F32.F64 R29, R28 ;  /* 0x0000001c001d7310 */ /* 0x000ea40000301000 */
[----:B--2---:R2:W-:Y:S04]  /*19c0*/  STG.E desc[UR8][R18.64], R29 ;  /* 0x0000001d12007986 */ /* 0x0045e8000c101908 */
[----:B-1----:R-:W3:Y:S04]  /*19d0*/  LDG.E R22, desc[UR8][R20.64] ;  /* 0x0000000814167981 */ /* 0x002ee8000c1e1900 */
[----:B0-----:R-:W3:Y:S01]  /*19e0*/  LDG.E R16, desc[UR8][R12.64] ;  /* 0x000000080c107981 */ /* 0x001ee2000c1e1900 */
[----:B------:R-:W0:Y:S01]  /*19f0*/  F2F.F64.F32 R24, R8 ;  /* 0x0000000800187310 */ /* 0x000e220000201800 */
[----:B------:R-:W-:-:S02]  /*1a00*/  UIADD3 UR5, UPT, UPT, UR6, -0x3, URZ ;  /* 0xfffffffd06057890 */ /* 0x000fc4000fffe0ff */
[----:B------:R-:W-:-:S04]  /*1a10*/  UIADD3 UR4, UPT, UPT, UR4, 0x4, URZ ;  /* 0x0000000404047890 */ /* 0x000fc8000fffe0ff */
[----:B------:R-:W-:Y:S01]  /*1a20*/  UISETP.GE.AND UP1, UPT, UR4, UR5, UPT ;  /* 0x000000050400728c */ /* 0x000fe2000bf26270 */
[----:B0-----:R-:W-:Y:S01]  /*1a30*/  DADD R6, R6, R24 ;  /* 0x0000000006067229 */ /* 0x001fe20000000018 */
[----:B------:R-:W-:-:S05]  /*1a40*/  IADD3 R24, P0, PT, R23, R18, RZ ;  /* 0x0000001217187210 */ /* 0x000fca0007f1e0ff */
[----:B------:R-:W-:Y:S02]  /*1a50*/  IMAD.X R25, R27, 0x1, R19, P0 ;  /* 0x000000011b197824 */ /* 0x000fe400000e0613 */
[----:B---3--:R-:W-:-:S04]  /*1a60*/  FFMA R22, R16, R22, R29 ;  /* 0x0000001610167223 */ /* 0x008fc8000000001d */
[----:B------:R-:W0:Y:S01]  /*1a70*/  F2F.F64.F32 R16, R22 ;  /* 0x0000001600107310 */ /* 0x000e220000201800 */
[----:B------:R2:W-:Y:S01]  /*1a80*/  STG.E desc[UR8][R18.64], R22 ;  /* 0x0000001612007986 */ /* 0x0005e2000c101908 */
[----:B0-----:R-:W-:Y:S01]  /*1a90*/  DADD R16, R6, R16 ;  /* 0x0000000006107229 */ /* 0x001fe20000000010 */
[----:B------:R-:W-:-:S05]  /*1aa0*/  IADD3 R6, P2, PT, R23, R20, RZ ;  /* 0x0000001417067210 */ /* 0x000fca0007f5e0ff */
[----:B------:R-:W-:Y:S01]  /*1ab0*/  IMAD.X R7, R27, 0x1, R21, P2 ;  /* 0x000000011b077824 */ /* 0x000fe200010e0615 */
[----:B--2---:R-:W-:Y:S07]  /*1ac0*/  BRA.U !UP1, `(.L_x_25) ;  /* 0xfffffff909fc7547 */ /* 0x004fee000b83ffff */
[----:B------:R-:W-:Y:S01]  /*1ad0*/  IMAD.MOV.U32 R18, RZ, RZ, R16 ;  /* 0x000000ffff127224 */ /* 0x000fe200078e0010 */
[----:B------:R-:W-:-:S07]  /*1ae0*/  MOV R19, R17 ;  /* 0x0000001100137202 */ /* 0x000fce0000000f00 */
.L_x_24:
[----:B------:R-:W-:-:S04]  /*1af0*/  UIADD3 UR5, UPT, UPT, -UR4, UR6, URZ ;  /* 0x0000000604057290 */ /* 0x000fc8000fffe1ff */
[----:B------:R-:W-:-:S09]  /*1b00*/  UISETP.GT.AND UP1, UPT, UR5, 0x1, UPT ;  /* 0x000000010500788c */ /* 0x000fd2000bf24270 */
[----:B------:R-:W-:Y:S05]  /*1b10*/  BRA.U !UP1, `(.L_x_26) ;  /* 0x0000000109907547 */ /* 0x000fea000b800000 */
[----:B------:R-:W2:Y:S02]  /*1b20*/  LDG.E R8, desc[UR8][R24.64] ;  /* 0x0000000818087981 */ /* 0x000ea4000c1e1900 */
[----:B--2---:R-:W0:Y:S02]  /*1b30*/  F2F.F64.F32 R18, R8 ;  /* 0x0000000800127310 */ /* 0x004e240000201800 */
[----:B0-----:R-:W-:-:S06]  /*1b40*/  DMUL R18, R14, R18 ;  /* 0x000000120e127228 */ /* 0x001fcc0000000000 */
[----:B------:R-:W0:Y:S02]  /*1b50*/  F2F.F32.F64 R27, R18 ;  /* 0x00000012001b7310 */ /* 0x000e240000301000 */
[----:B0-----:R0:W-:Y:S04]  /*1b60*/  STG.E desc[UR8][R24.64], R27 ;  /* 0x0000001b18007986 */ /* 0x0011e8000c101908 */
[----:B------:R-:W2:Y:S04]  /*1b70*/  LDG.E R26, desc[UR8][R6.64] ;  /* 0x00000008061a7981 */ /* 0x000ea8000c1e1900 */
[----:B------:R-:W2:Y:S01]  /*1b80*/  LDG.E R22, desc[UR8][R12.64] ;  /* 0x000000080c167981 */ /* 0x000ea2000c1e1900 */
[C---:B------:R-:W-:Y:S01]  /*1b90*/  IMAD.SHL.U32 R23, R4.reuse, 0x4, RZ ;  /* 0x0000000404177824 */ /* 0x040fe200078e00ff */
[----:B------:R-:W-:-:S04]  /*1ba0*/  SHF.L.U64.HI R4, R4, 0x2, R9 ;  /* 0x0000000204047819 */ /* 0x000fc80000010209 */
[----:B------:R-:W-:-:S05]  /*1bb0*/  IADD3 R20, P0, PT, R23, R24, RZ ;  /* 0x0000001817147210 */ /* 0x000fca0007f1e0ff */
[----:B------:R-:W-:Y:S02]  /*1bc0*/  IMAD.X R21, R4, 0x1, R25, P0 ;  /* 0x0000000104157824 */ /* 0x000fe400000e0619 */
[----:B--2---:R-:W-:-:S05]  /*1bd0*/  FFMA R8, R22, R26, R27 ;  /* 0x0000001a16087223 */ /* 0x004fca000000001b */
[----:B------:R1:W-:Y:S04]  /*1be0*/  STG.E desc[UR8][R24.64], R8 ;  /* 0x0000000818007986 */ /* 0x0003e8000c101908 */
[----:B------:R-:W2:Y:S02]  /*1bf0*/  LDG.E R22, desc[UR8][R20.64] ;  /* 0x0000000814167981 */ /* 0x000ea4000c1e1900 */
[----:B--2---:R-:W0:Y:S02]  /*1c00*/  F2F.F64.F32 R18, R22 ;  /* 0x0000001600127310 */ /* 0x004e240000201800 */
[----:B0-----:R-:W-:Y:S01]  /*1c10*/  DMUL R26, R14, R18 ;  /* 0x000000120e1a7228 */ /* 0x001fe20000000000 */
[----:B------:R-:W-:-:S05]  /*1c20*/  IADD3 R18, P0, PT, R23, R6, RZ ;  /* 0x0000000617127210 */ /* 0x000fca0007f1e0ff */
[----:B------:R-:W-:-:S04]  /*1c30*/  IMAD.X R19, R4, 0x1, R7, P0 ;  /* 0x0000000104137824 */ /* 0x000fc800000e0607 */
[----:B------:R-:W0:Y:S02]  /*1c40*/  F2F.F32.F64 R27, R26 ;  /* 0x0000001a001b7310 */ /* 0x000e240000301000 */
[----:B0-----:R0:W-:Y:S04]  /*1c50*/  STG.E desc[UR8][R20.64], R27 ;  /* 0x0000001b14007986 */ /* 0x0011e8000c101908 */
[----:B------:R-:W2:Y:S04]  /*1c60*/  LDG.E R7, desc[UR8][R18.64] ;  /* 0x0000000812077981 */ /* 0x000ea8000c1e1900 */
[----:B------:R-:W2:Y:S01]  /*1c70*/  LDG.E R6, desc[UR8][R12.64] ;  /* 0x000000080c067981 */ /* 0x000ea2000c1e1900 */
[----:B------:R-:W3:Y:S01]  /*1c80*/  F2F.F64.F32 R28, R8 ;  /* 0x00000008001c7310 */ /* 0x000ee20000201800 */
[----:B-1----:R-:W-:Y:S01]  /*1c90*/  IADD3 R24, P0, PT, R23, R20, RZ ;  /* 0x0000001417187210 */ /* 0x002fe20007f1e0ff */
[----:B------:R-:W-:-:S02]  /*1ca0*/  UIADD3 UR4, UPT, UPT, UR4, 0x2, URZ ;  /* 0x0000000204047890 */ /* 0x000fc4000fffe0ff */
[----:B------:R-:W-:Y:S02]  /*1cb0*/  UPLOP3.LUT UP0, UPT, UPT, UPT, UPT, 0x40, 0x4 ;  /* 0x000000000004789c */ /* 0x000fe40003f0e870 */
[----:B------:R-:W-:Y:S01]  /*1cc0*/  IMAD.X R25, R4, 0x1, R21, P0 ;  /* 0x0000000104197824 */ /* 0x000fe200000e0615 */
[----:B---3--:R-:W-:Y:S01]  /*1cd0*/  DADD R16, R16, R28 ;  /* 0x0000000010107229 */ /* 0x008fe2000000001c */
[----:B--2---:R-:W-:-:S04]  /*1ce0*/  FFMA R8, R6, R7, R27 ;  /* 0x0000000706087223 */ /* 0x004fc8000000001b */
[----:B------:R-:W1:Y:S01]  /*1cf0*/  F2F.F64.F32 R6, R8 ;  /* 0x0000000800067310 */ /* 0x000e620000201800 */
[----:B------:R0:W-:Y:S02]  /*1d00*/  STG.E desc[UR8][R20.64], R8 ;  /* 0x0000000814007986 */ /* 0x0001e4000c101908 */
[----:B-1----:R-:W-:Y:S01]  /*1d10*/  DADD R16, R16, R6 ;  /* 0x0000000010107229 */ /* 0x002fe20000000006 */
[----:B------:R-:W-:-:S04]  /*1d20*/  IADD3 R6, P2, PT, R23, R18, RZ ;  /* 0x0000001217067210 */ /* 0x000fc80007f5e0ff */
[----:B------:R-:W-:-:S05]  /*1d30*/  IADD3.X R7, PT, PT, R4, R19, RZ, P2, !PT ;  /* 0x0000001304077210 */ /* 0x000fca00017fe4ff */
[----:B------:R-:W-:Y:S02]  /*1d40*/  IMAD.MOV.U32 R18, RZ, RZ, R16 ;  /* 0x000000ffff127224 */ /* 0x000fe400078e0010 */
[----:B0-----:R-:W-:-:S07]  /*1d50*/  IMAD.MOV.U32 R19, RZ, RZ, R17 ;  /* 0x000000ffff137224 */ /* 0x001fce00078e0011 */
.L_x_26:
[----:B------:R-:W-:-:S09]  /*1d60*/  UISETP.LT.OR UP0, UPT, UR4, UR6, UP0 ;  /* 0x000000060400728c */ /* 0x000fd20008701670 */
[----:B------:R-:W-:Y:S05]  /*1d70*/  BRA.U !UP0, `(.L_x_23) ;  /* 0x00000001082c7547 */ /* 0x000fea000b800000 */
[----:B------:R-:W2:Y:S02]  /*1d80*/  LDG.E R4, desc[UR8][R24.64] ;  /* 0x0000000818047981 */ /* 0x000ea4000c1e1900 */
[----:B--2---:R-:W0:Y:S02]  /*1d90*/  F2F.F64.F32 R18, R4 ;  /* 0x0000000400127310 */ /* 0x004e240000201800 */
[----:B0-----:R-:W-:-:S10]  /*1da0*/  DMUL R14, R14, R18 ;  /* 0x000000120e0e7228 */ /* 0x001fd40000000000 */
[----:B------:R-:W0:Y:S02]  /*1db0*/  F2F.F32.F64 R15, R14 ;  /* 0x0000000e000f7310 */ /* 0x000e240000301000 */
[----:B0-----:R0:W-:Y:S04]  /*1dc0*/  STG.E desc[UR8][R24.64], R15 ;  /* 0x0000000f18007986 */ /* 0x0011e8000c101908 */
[----:B------:R-:W2:Y:S04]  /*1dd0*/  LDG.E R12, desc[UR8][R12.64] ;  /* 0x000000080c0c7981 */ /* 0x000ea8000c1e1900 */
[----:B------:R-:W2:Y:S02]  /*1de0*/  LDG.E R6, desc[UR8][R6.64] ;  /* 0x0000000806067981 */ /* 0x000ea4000c1e1900 */
[----:B--2---:R-:W-:-:S04]  /*1df0*/  FFMA R21, R12, R6, R15 ;  /* 0x000000060c157223 */ /* 0x004fc8000000000f */
[----:B------:R-:W1:Y:S01]  /*1e00*/  F2F.F64.F32 R18, R21 ;  /* 0x0000001500127310 */ /* 0x000e620000201800 */
[----:B------:R0:W-:Y:S02]  /*1e10*/  STG.E desc[UR8][R24.64], R21 ;  /* 0x0000001518007986 */ /* 0x0001e4000c101908 */
[----:B01----:R-:W-:-:S11]  /*1e20*/  DADD R18, R18, R16 ;  /* 0x0000000012127229 */ /* 0x003fd60000000010 */
.L_x_23:
[----:B------:R-:W-:Y:S05]  /*1e30*/  @!P1 BRA `(.L_x_27) ;  /* 0x0000000400ec9947 */ /* 0x000fea0003800000 */
[----:B------:R-:W0:Y:S01]  /*1e40*/  LDCU UR4, c[0x0][0x388] ;  /* 0x00007100ff0477ac */ /* 0x000e220008000800 */
[----:B------:R-:W-:Y:S01]  /*1e50*/  IMAD.MOV.U32 R6, RZ, RZ, 0x1 ;  /* 0x00000001ff067424 */ /* 0x000fe200078e00ff */
[----:B------:R-:W-:Y:S01]  /*1e60*/  FSETP.GEU.AND P1, PT, |R19|, 6.5827683646048100446e-37, PT ;  /* 0x036000001300780b */ /* 0x000fe20003f2e200 */
[----:B------:R-:W-:Y:S01]  /*1e70*/  BSSY.RECONVERGENT B0, `(.L_x_28) ;  /* 0x0000014000007945 */ /* 0x000fe20003800200 */
[----:B0-----:R-:W0:Y:S08]  /*1e80*/  I2F.F64 R12, UR4 ;  /* 0x00000004000c7d12 */ /* 0x001e300008201c00 */
[----:B0-----:R-:W0:Y:S02]  /*1e90*/  MUFU.RCP64H R7, R13 ;  /* 0x0000000d00077308 */ /* 0x001e240000001800 */
[----:B0-----:R-:W-:-:S08]  /*1ea0*/  DFMA R14, -R12, R6, 1 ;  /* 0x3ff000000c0e742b */ /* 0x001fd00000000106 */
[----:B------:R-:W-:-:S08]  /*1eb0*/  DFMA R14, R14, R14, R14 ;  /* 0x0000000e0e0e722b */ /* 0x000fd0000000000e */
[----:B------:R-:W-:-:S08]  /*1ec0*/  DFMA R14, R6, R14, R6 ;  /* 0x0000000e060e722b */ /* 0x000fd00000000006 */
[----:B------:R-:W-:-:S08]  /*1ed0*/  DFMA R6, -R12, R14, 1 ;  /* 0x3ff000000c06742b */ /* 0x000fd0000000010e */
[----:B------:R-:W-:-:S08]  /*1ee0*/  DFMA R6, R14, R6, R14 ;  /* 0x000000060e06722b */ /* 0x000fd0000000000e */
[----:B------:R-:W-:-:S08]  /*1ef0*/  DMUL R14, R6, R18 ;  /* 0x00000012060e7228 */ /* 0x000fd00000000000 */
[----:B------:R-:W-:-:S08]  /*1f00*/  DFMA R16, -R12, R14, R18 ;  /* 0x0000000e0c10722b */ /* 0x000fd00000000112 */
[----:B------:R-:W-:-:S10]  /*1f10*/  DFMA R6, R6, R16, R14 ;  /* 0x000000100606722b */ /* 0x000fd4000000000e */
[----:B------:R-:W-:-:S05]  /*1f20*/  FFMA R4, RZ, R13, R7 ;  /* 0x0000000dff047223 */ /* 0x000fca0000000007 */
[----:B------:R-:W-:-:S13]  /*1f30*/  FSETP.GT.AND P0, PT, |R4|, 1.469367938527859385e-39, PT ;  /* 0x001000000400780b */ /* 0x000fda0003f04200 */
[----:B------:R-:W-:Y:S05]  /*1f40*/  @P0 BRA P1, `(.L_x_29) ;  /* 0x0000000000180947 */ /* 0x000fea0000800000 */
[----:B------:R-:W-:Y:S01]  /*1f50*/  IMAD.MOV.U32 R6, RZ, RZ, R18 ;  /* 0x000000ffff067224 */ /* 0x000fe200078e0012 */
[----:B------:R-:W-:Y:S02]  /*1f60*/  MOV R7, R19 ;  /* 0x0000001300077202 */ /* 0x000fe40000000f00 */
[----:B------:R-:W-:-:S07]  /*1f70*/  MOV R4, 0x1f90 ;  /* 0x00001f9000047802 */ /* 0x000fce0000000f00 */
[----:B------:R-:W-:Y:S05]  /*1f80*/  CALL.REL.NOINC `($__internal_0_$__cuda_sm20_div_rn_f64_full) ;  /* 0x0000000400c87944 */ /* 0x000fea0003c00000 */
[----:B------:R-:W-:Y:S02]  /*1f90*/  IMAD.MOV.U32 R6, RZ, RZ, R18 ;  /* 0x000000ffff067224 */ /* 0x000fe400078e0012 */
[----:B------:R-:W-:-:S07]  /*1fa0*/  IMAD.MOV.U32 R7, RZ, RZ, R19 ;  /* 0x000000ffff077224 */ /* 0x000fce00078e0013 */
.L_x_29:
[----:B------:R-:W-:Y:S05]  /*1fb0*/  BSYNC.RECONVERGENT B0 ;  /* 0x0000000000007941 */ /* 0x000fea0003800200 */
.L_x_28:
[----:B------:R-:W0:Y:S01]  /*1fc0*/  LDCU UR6, c[0x0][0x388] ;  /* 0x00007100ff0677ac */ /* 0x000e220008000800 */
[----:B------:R-:W-:Y:S01]  /*1fd0*/  IMAD.MOV.U32 R16, RZ, RZ, R2 ;  /* 0x000000ffff107224 */ /* 0x000fe200078e0002 */
[----:B------:R-:W1:Y:S01]  /*1fe0*/  LDCU.64 UR4, c[0x0][0x3a0] ;  /* 0x00007400ff0477ac */ /* 0x000e620008000a00 */
[----:B------:R-:W-:Y:S02]  /*1ff0*/  UPLOP3.LUT UP0, UPT, UPT, UPT, UPT, 0x80, 0x8 ;  /* 0x000000000008789c */ /* 0x000fe40003f0f070 */
[----:B0-----:R-:W-:Y:S01]  /*2000*/  UISETP.GT.AND UP1, UPT, UR6, 0x3, UPT ;  /* 0x000000030600788c */ /* 0x001fe2000bf24270 */
[----:B-1----:R-:W-:Y:S01]  /*2010*/  LEA R12, P0, R10, UR4, 0x2 ;  /* 0x000000040a0c7c11 */ /* 0x002fe2000f8010ff */
[----:B------:R-:W-:-:S03]  /*2020*/  UMOV UR4, URZ ;  /* 0x000000ff00047c82 */ /* 0x000fc60008000000 */
[----:B------:R-:W-:Y:S02]  /*2030*/  LEA.HI.X R13, R10, UR5, R11, 0x2, P0 ;  /* 0x000000050a0d7c11 */ /* 0x000fe400080f140b */
[----:B------:R-:W-:Y:S02]  /*2040*/  MOV R11, R5 ;  /* 0x00000005000b7202 */ /* 0x000fe40000000f00 */
[----:B------:R-:W-:Y:S05]  /*2050*/  BRA.U !UP1, `(.L_x_30) ;  /* 0x0000000109c87547 */ /* 0x000fea000b800000 */
[----:B------:R-:W0:Y:S01]  /*2060*/  LDCU UR7, c[0x0][0x394] ;  /* 0x00007280ff0777ac */ /* 0x000e220008000800 */
[----:B------:R-:W-:Y:S02]  /*2070*/  UPLOP3.LUT UP0, UPT, UPT, UPT, UPT, 0x40, 0x4 ;  /* 0x000000000004789c */ /* 0x000fe40003f0e870 */
[----:B------:R-:W-:Y:S01]  /*2080*/  UIADD3 UR5, UPT, UPT, UR6, -0x3, URZ ;  /* 0xfffffffd06057890 */ /* 0x000fe2000fffe0ff */
[----:B0-----:R-:W-:Y:S01]  /*2090*/  IMAD.U32 R2, RZ, RZ, UR7 ;  /* 0x00000007ff027e24 */ /* 0x001fe2000f8e00ff */
[----:B------:R-:W-:-:S04]  /*20a0*/  USHF.L.U32 UR10, UR7, 0x2, URZ ;  /* 0x00000002070a7899 */ /* 0x000fc800080006ff */
[----:B------:R-:W-:-:S08]  /*20b0*/  SHF.L.U64.HI R2, R2, 0x2, R9 ;  /* 0x0000000202027819 */ /* 0x000fd00000010209 */
.L_x_31:
[----:B0-----:R-:W-:-:S05]  /*20c0*/  IMAD.MOV.U32 R17, RZ, RZ, R11 ;  /* 0x000000ffff117224 */ /* 0x001fca00078e000b */
[----:B------:R-:W2:Y:S02]  /*20d0*/  LDG.E R8, desc[UR8][R16.64] ;  /* 0x0000000810087981 */ /* 0x000ea4000c1e1900 */
[----:B--2---:R-:W0:Y:S02]  /*20e0*/  F2F.F64.F32 R4, R8 ;  /* 0x0000000800047310 */ /* 0x004e240000201800 */
[----:B0-----:R-:W-:-:S10]  /*20f0*/  DADD R10, R4, -R6 ;  /* 0x00000000040a7229 */ /* 0x001fd40000000806 */
[----:B------:R-:W0:Y:S02]  /*2100*/  F2F.F32.F64 R11, R10 ;  /* 0x0000000a000b7310 */ /* 0x000e240000301000 */
[----:B0-----:R0:W-:Y:S04]  /*2110*/  STG.E desc[UR8][R16.64], R11 ;  /* 0x0000000b10007986 */ /* 0x0011e8000c101908 */
[----:B------:R-:W2:Y:S01]  /*2120*/  LDG.E R14, desc[UR8][R12.64] ;  /* 0x000000080c0e7981 */ /* 0x000ea2000c1e1900 */
[----:B------:R-:W-:-:S05]  /*2130*/  IADD3 R4, P0, PT, R16, UR10, RZ ;  /* 0x0000000a10047c10 */ /* 0x000fca000ff1e0ff */
[----:B------:R-:W-:Y:S02]  /*2140*/  IMAD.X R5, R17, 0x1, R2, P0 ;  /* 0x0000000111057824 */ /* 0x000fe400000e0602 */
[----:B--2---:R-:W-:-:S05]  /*2150*/  FMUL R19, R11, R14 ;  /* 0x0000000e0b137220 */ /* 0x004fca0000400000 */
[----:B------:R1:W-:Y:S04]  /*2160*/  STG.E desc[UR8][R16.64], R19 ;  /* 0x0000001310007986 */ /* 0x0003e8000c101908 */
[----:B------:R-:W2:Y:S02]  /*2170*/  LDG.E R18, desc[UR8][R4.64] ;  /* 0x0000000804127981 */ /* 0x000ea4000c1e1900 */
[----:B--2---:R-:W2:Y:S02]  /*2180*/  F2F.F64.F32 R14, R18 ;  /* 0x00000012000e7310 */ /* 0x004ea40000201800 */
[----:B--2---:R-:W-:-:S10]  /*2190*/  DADD R14, R14, -R6 ;  /* 0x000000000e0e7229 */ /* 0x004fd40000000806 */
[----:B------:R-:W2:Y:S02]  /*21a0*/  F2F.F32.F64 R15, R14 ;  /* 0x0000000e000f7310 */ /* 0x000ea40000301000 */
[----:B--2---:R2:W-:Y:S04]  /*21b0*/  STG.E desc[UR8][R4.64], R15 ;  /* 0x0000000f04007986 */ /* 0x0045e8000c101908 */
[----:B------:R-:W3:Y:S01]  /*21c0*/  LDG.E R8, desc[UR8][R12.64] ;  /* 0x000000080c087981 */ /* 0x000ee2000c1e1900 */
[----:B------:R-:W-:-:S04]  /*21d0*/  IADD3 R10, P0, PT, R4, UR10, RZ ;  /* 0x0000000a040a7c10 */ /* 0x000fc8000ff1e0ff */
[----:B0-----:R-:W-:Y:S01]  /*21e0*/  IADD3.X R11, PT, PT, R2, R5, RZ, P0, !PT ;  /* 0x00000005020b7210 */ /* 0x001fe200007fe4ff */
[----:B---3--:R-:W-:-:S05]  /*21f0*/  FMUL R21, R15, R8 ;  /* 0x000000080f157220 */ /* 0x008fca0000400000 */
[----:B------:R0:W-:Y:S04]  /*2200*/  STG.E desc[UR8][R4.64], R21 ;  /* 0x0000001504007986 */ /* 0x0001e8000c101908 */
[----:B------:R-:W1:Y:S02]  /*2210*/  LDG.E R8, desc[UR8][R10.64] ;  /* 0x000000080a087981 */ /* 0x000e64000c1e1900 */
[----:B-1----:R-:W1:Y:S02]  /*2220*/  F2F.F64.F32 R16, R8 ;  /* 0x0000000800107310 */ /* 0x002e640000201800 */
[----:B-1----:R-:W-:-:S10]  /*2230*/  DADD R16, R16, -R6 ;  /* 0x0000000010107229 */ /* 0x002fd40000000806 */
[----:B------:R-:W1:Y:S02]  /*2240*/  F2F.F32.F64 R17, R16 ;  /* 0x0000001000117310 */ /* 0x000e640000301000 */
[----:B-1----:R-:W-:Y:S04]  /*2250*/  STG.E desc[UR8][R10.64], R17 ;  /* 0x000000110a007986 */ /* 0x002fe8000c101908 */
[----:B------:R-:W3:Y:S01]  /*2260*/  LDG.E R18, desc[UR8][R12.64] ;  /* 0x000000080c127981 */ /* 0x000ee2000c1e1900 */
[----:B------:R-:W-:-:S05]  /*2270*/  IADD3 R14, P0, PT, R10, UR10, RZ ;  /* 0x0000000a0a0e7c10 */ /* 0x000fca000ff1e0ff */
[----:B--2---:R-:W-:Y:S02]  /*2280*/  IMAD.X R15, R2, 0x1, R11, P0 ;  /* 0x00000001020f7824 */ /* 0x004fe400000e060b */
[----:B---3--:R-:W-:-:S05]  /*2290*/  FMUL R19, R17, R18 ;  /* 0x0000001211137220 */ /* 0x008fca0000400000 */
[----:B------:R1:W-:Y:S04]  /*22a0*/  STG.E desc[UR8][R10.64], R19 ;  /* 0x000000130a007986 */ /* 0x0003e8000c101908 */
[----:B------:R-:W0:Y:S02]  /*22b0*/  LDG.E R18, desc[UR8][R14.64] ;  /* 0x000000080e127981 */ /* 0x000e24000c1e1900 */
[----:B0-----:R-:W0:Y:S02]  /*22c0*/  F2F.F64.F32 R4, R18 ;  /* 0x0000001200047310 */ /* 0x001e240000201800 */
[----:B0-----:R-:W-:-:S10]  /*22d0*/  DADD R4, R4, -R6 ;  /* 0x0000000004047229 */ /* 0x001fd40000000806 */
[----:B------:R-:W0:Y:S02]  /*22e0*/  F2F.F32.F64 R5, R4 ;  /* 0x0000000400057310 */ /* 0x000e240000301000 */
[----:B0-----:R0:W-:Y:S04]  /*22f0*/  STG.E desc[UR8][R14.64], R5 ;  /* 0x000000050e007986 */ /* 0x0011e8000c101908 */
[----:B------:R-:W2:Y:S01]  /*2300*/  LDG.E R8, desc[UR8][R12.64] ;  /* 0x000000080c087981 */ /* 0x000ea2000c1e1900 */
[----:B------:R-:W-:Y:S01]  /*2310*/  UIADD3 UR4, UPT, UPT, UR4, 0x4, URZ ;  /* 0x0000000404047890 */ /* 0x000fe2000fffe0ff */
[----:B------:R-:W-:-:S03]  /*2320*/  IADD3 R16, P0, PT, R14, UR10, RZ ;  /* 0x0000000a0e107c10 */ /* 0x000fc6000ff1e0ff */
[----:B------:R-:W-:Y:S02]  /*2330*/  UISETP.GE.AND UP1, UPT, UR4, UR5, UPT ;  /* 0x000000050400728c */ /* 0x000fe4000bf26270 */
[----:B-1----:R-:W-:Y:S02]  /*2340*/  IMAD.X R11, R2, 0x1, R15, P0 ;  /* 0x00000001020b7824 */ /* 0x002fe400000e060f */
[----:B--2---:R-:W-:-:S05]  /*2350*/  FMUL R17, R5, R8 ;  /* 0x0000000805117220 */ /* 0x004fca0000400000 */
[----:B------:R0:W-:Y:S01]  /*2360*/  STG.E desc[UR8][R14.64], R17 ;  /* 0x000000110e007986 */ /* 0x0001e2000c101908 */
[----:B------:R-:W-:Y:S05]  /*2370*/  BRA.U !UP1, `(.L_x_31) ;  /* 0xfffffffd09507547 */ /* 0x000fea000b83ffff */
.L_x_30:
[----:B------:R-:W-:-:S04]  /*2380*/  UIADD3 UR5, UPT, UPT, -UR4, UR6, URZ ;  /* 0x0000000604057290 */ /* 0x000fc8000fffe1ff */
[----:B------:R-:W-:-:S09]  /*2390*/  UISETP.GT.AND UP1, UPT, UR5, 0x1, UPT ;  /* 0x000000010500788c */ /* 0x000fd2000bf24270 */
[----:B------:R-:W-:Y:S05]  /*23a0*/  BRA.U !UP1, `(.L_x_32) ;  /* 0x0000000109607547 */ /* 0x000fea000b800000 */
[----:B------:R-:W-:Y:S01]  /*23b0*/  IMAD.MOV.U32 R10, RZ, RZ, R16 ;  /* 0x000000ffff0a7224 */ /* 0x000fe200078e0010 */
[----:B------:R-:W1:Y:S04]  /*23c0*/  LDC R18, c[0x0][0x394] ;  /* 0x0000e500ff127b82 */ /* 0x000e680000000800 */
[----:B------:R-:W0:Y:S02]  /*23d0*/  LDG.E R2, desc[UR8][R10.64] ;  /* 0x000000080a027981 */ /* 0x000e24000c1e1900 */
[----:B0-----:R-:W0:Y:S02]  /*23e0*/  F2F.F64.F32 R4, R2 ;  /* 0x0000000200047310 */ /* 0x001e240000201800 */
[----:B0-----:R-:W-:-:S10]  /*23f0*/  DADD R14, R4, -R6 ;  /* 0x00000000040e7229 */ /* 0x001fd40000000806 */
[----:B------:R-:W0:Y:S02]  /*2400*/  F2F.F32.F64 R15, R14 ;  /* 0x0000000e000f7310 */ /* 0x000e240000301000 */
[----:B0-----:R-:W-:Y:S04]  /*2410*/  STG.E desc[UR8][R10.64], R15 ;  /* 0x0000000f0a007986 */ /* 0x001fe8000c101908 */
[----:B------:R-:W2:Y:S01]  /*2420*/  LDG.E R8, desc[UR8][R12.64] ;  /* 0x000000080c087981 */ /* 0x000ea2000c1e1900 */
[----:B-1----:R-:W-:-:S04]  /*2430*/  LEA R4, P0, R18, R16, 0x2 ;  /* 0x0000001012047211 */ /* 0x002fc800078010ff */
[----:B------:R-:W-:Y:S01]  /*2440*/  LEA.HI.X R5, R18, R11, R9, 0x2, P0 ;  /* 0x0000000b12057211 */ /* 0x000fe200000f1409 */
[----:B--2---:R-:W-:-:S05]  /*2450*/  FMUL R19, R15, R8 ;  /* 0x000000080f137220 */ /* 0x004fca0000400000 */
[----:B------:R0:W-:Y:S04]  /*2460*/  STG.E desc[UR8][R10.64], R19 ;  /* 0x000000130a007986 */ /* 0x0001e8000c101908 */
[----:B------:R-:W2:Y:S02]  /*2470*/  LDG.E R8, desc[UR8][R4.64] ;  /* 0x0000000804087981 */ /* 0x000ea4000c1e1900 */
[----:B--2---:R-:W1:Y:S02]  /*2480*/  F2F.F64.F32 R16, R8 ;  /* 0x0000000800107310 */ /* 0x004e640000201800 */
[----:B-1----:R-:W-:-:S10]  /*2490*/  DADD R16, R16, -R6 ;  /* 0x0000000010107229 */ /* 0x002fd40000000806 */
[----:B------:R-:W1:Y:S02]  /*24a0*/  F2F.F32.F64 R17, R16 ;  /* 0x0000001000117310 */ /* 0x000e640000301000 */
[----:B-1----:R1:W-:Y:S04]  /*24b0*/  STG.E desc[UR8][R4.64], R17 ;  /* 0x0000001104007986 */ /* 0x0023e8000c101908 */
[----:B------:R-:W2:Y:S01]  /*24c0*/  LDG.E R2, desc[UR8][R12.64] ;  /* 0x000000080c027981 */ /* 0x000ea2000c1e1900 */
[C---:B------:R-:W-:Y:S01]  /*24d0*/  LEA R16, P0, R18.reuse, R4, 0x2 ;  /* 0x0000000412107211 */ /* 0x040fe200078010ff */
[----:B------:R-:W-:Y:S02]  /*24e0*/  UIADD3 UR4, UPT, UPT, UR4, 0x2, URZ ;  /* 0x0000000204047890 */ /* 0x000fe4000fffe0ff */
[----:B------:R-:W-:Y:S01]  /*24f0*/  UPLOP3.LUT UP0, UPT, UPT, UPT, UPT, 0x40, 0x4 ;  /* 0x000000000004789c */ /* 0x000fe20003f0e870 */
[----:B0-----:R-:W-:Y:S01]  /*2500*/  LEA.HI.X R11, R18, R5, R9, 0x2, P0 ;  /* 0x00000005120b7211 */ /* 0x001fe200000f1409 */
[----:B--2---:R-:W-:-:S05]  /*2510*/  FMUL R15, R17, R2 ;  /* 0x00000002110f7220 */ /* 0x004fca0000400000 */
[----:B------:R1:W-:Y:S04]  /*2520*/  STG.E desc[UR8][R4.64], R15 ;  /* 0x0000000f04007986 */ /* 0x0003e8000c101908 */
.L_x_32:
[----:B------:R-:W-:Y:S01]  /*2530*/  UISETP.LT.OR UP0, UPT, UR4, UR6, UP0 ;  /* 0x000000060400728c */ /* 0x000fe20008701670 */
[----:B------:R-:W-:Y:S01]  /*2540*/  MOV R8, R16 ;  /* 0x0000001000087202 */ /* 0x000fe20000000f00 */
[----:B------:R-:W-:-:S07]  /*2550*/  IMAD.MOV.U32 R9, RZ, RZ, R11 ;  /* 0x000000ffff097224 */ /* 0x000fce00078e000b */
[----:B------:R-:W-:Y:S05]  /*2560*/  BRA.U !UP0, `(.L_x_27) ;  /* 0x0000000108207547 */ /* 0x000fea000b800000 */
[----:B------:R-:W0:Y:S02]  /*2570*/  LDG.E R2, desc[UR8][R8.64] ;  /* 0x0000000808027981 */ /* 0x000e24000c1e1900 */
[----:B01----:R-:W0:Y:S02]  /*2580*/  F2F.F64.F32 R4, R2 ;  /* 0x0000000200047310 */ /* 0x003e240000201800 */
[----:B0-----:R-:W-:-:S10]  /*2590*/  DADD R4, R4, -R6 ;  /* 0x0000000004047229 */ /* 0x001fd40000000806 */
[----:B------:R-:W0:Y:S02]  /*25a0*/  F2F.F32.F64 R5, R4 ;  /* 0x0000000400057310 */ /* 0x000e240000301000 */
[----:B0-----:R2:W-:Y:S04]  /*25b0*/  STG.E desc[UR8][R8.64], R5 ;  /* 0x0000000508007986 */ /* 0x0015e8000c101908 */
[----:B------:R-:W3:Y:S02]  /*25c0*/  LDG.E R12, desc[UR8][R12.64] ;  /* 0x000000080c0c7981 */ /* 0x000ee4000c1e1900 */
[----:B---3--:R-:W-:-:S05]  /*25d0*/  FMUL R7, R5, R12 ;  /* 0x0000000c05077220 */ /* 0x008fca0000400000 */
[----:B------:R2:W-:Y:S02]  /*25e0*/  STG.E desc[UR8][R8.64], R7 ;  /* 0x0000000708007986 */ /* 0x0005e4000c101908 */
.L_x_27:
[----:B------:R-:W0:Y:S01]  /*25f0*/  LDCU UR6, c[0x0][0x360] ;  /* 0x00006c00ff0677ac */ /* 0x000e220008000800 */
[----:B------:R-:W0:Y:S01]  /*2600*/  LDC R2, c[0x0][0x370] ;  /* 0x0000dc00ff027b82 */ /* 0x000e220000000800 */
[----:B------:R-:W3:Y:S02]  /*2610*/  LDCU.64 UR4, c[0x0][0x380] ;  /* 0x00007000ff0477ac */ /* 0x000ee40008000a00 */
[----:B---3--:R-:W-:Y:S01]  /*2620*/  UIMAD UR4, UR5, UR4, URZ ;  /* 0x00000004050472a4 */ /* 0x008fe2000f8e02ff */
[----:B012---:R-:W-:-:S03]  /*2630*/  IMAD R5, R2, UR6, RZ ;  /* 0x0000000602057c24 */ /* 0x007fc6000f8e02ff */
[----:B------:R-:W-:Y:S02]  /*2640*/  USHF.R.S32.HI UR5, URZ, 0x1f, UR4 ;  /* 0x0000001fff057899 */ /* 0x000fe40008011404 */
[----:B------:R-:W-:-:S05]  /*2650*/  IADD3 R0, P0, PT, R5, R0, RZ ;  /* 0x0000000005007210 */ /* 0x000fca0007f1e0ff */
[----:B------:R-:W-:Y:S01]  /*2660*/  IMAD.X R3, RZ, RZ, R3, P0 ;  /* 0x000000ffff037224 */ /* 0x000fe200000e0603 */
[----:B------:R-:W-:-:S04]  /*2670*/  ISETP.GE.U32.AND P0, PT, R0, UR4, PT ;  /* 0x0000000400007c0c */ /* 0x000fc8000bf06070 */
[----:B------:R-:W-:-:S13]  /*2680*/  ISETP.GE.U32.AND.EX P0, PT, R3, UR5, PT, P0 ;  /* 0x0000000503007c0c */ /* 0x000fda000bf06100 */
[----:B------:R-:W-:Y:S05]  /*2690*/  @!P0 BRA `(.L_x_33) ;  /* 0xffffffd8008c8947 */ /* 0x000fea000383ffff */
[----:B------:R-:W-:Y:S05]  /*26a0*/  EXIT ;  /* 0x000000000000794d */ /* 0x000fea0003800000 */
        .weak           $__internal_0_$__cuda_sm20_div_rn_f64_full
        .type           $__internal_0_$__cuda_sm20_div_rn_f64_full,@function
        .size           $__internal_0_$__cuda_sm20_div_rn_f64_full,($__internal_1_$__cuda_sm20_div_u64 - $__internal_0_$__cuda_sm20_div_rn_f64_full)
$__internal_0_$__cuda_sm20_div_rn_f64_full:
[C---:B------:R-:W-:Y:S01]  /*26b0*/  FSETP.GEU.AND P0, PT, |R13|.reuse, 1.469367938527859385e-39, PT ;  /* 0x001000000d00780b */ /* 0x040fe20003f0e200 */
[----:B------:R-:W-:Y:S01]  /*26c0*/  IMAD.MOV.U32 R24, RZ, RZ, 0x1ca00000 ;  /* 0x1ca00000ff187424 */ /* 0x000fe200078e00ff */
[----:B------:R-:W-:Y:S01]  /*26d0*/  LOP3.LUT R14, R13, 0x800fffff, RZ, 0xc0, !PT ;  /* 0x800fffff0d0e7812 */ /* 0x000fe200078ec0ff */
[----:B------:R-:W-:Y:S01]  /*26e0*/  BSSY.RECONVERGENT B1, `(.L_x_34) ;  /* 0x0000054000017945 */ /* 0x000fe20003800200 */
[C---:B------:R-:W-:Y:S02]  /*26f0*/  FSETP.GEU.AND P2, PT, |R7|.reuse, 1.469367938527859385e-39, PT ;  /* 0x001000000700780b */ /* 0x040fe40003f4e200 */
[----:B------:R-:W-:Y:S01]  /*2700*/  LOP3.LUT R15, R14, 0x3ff00000, RZ, 0xfc, !PT ;  /* 0x3ff000000e0f7812 */ /* 0x000fe200078efcff */
[----:B------:R-:W-:Y:S01]  /*2710*/  IMAD.MOV.U32 R14, RZ, RZ, R12 ;  /* 0x000000ffff0e7224 */ /* 0x000fe200078e000c */
[----:B------:R-:W-:Y:S02]  /*2720*/  MOV R16, 0x1 ;  /* 0x0000000100107802 */ /* 0x000fe40000000f00 */
[----:B------:R-:W-:-:S02]  /*2730*/  LOP3.LUT R8, R7, 0x7ff00000, RZ, 0xc0, !PT ;  /* 0x7ff0000007087812 */ /* 0x000fc400078ec0ff */
[C---:B------:R-:W-:Y:S01]  /*2740*/  LOP3.LUT R25, R13.reuse, 0x7ff00000, RZ, 0xc0, !PT ;  /* 0x7ff000000d197812 */ /* 0x040fe200078ec0ff */
[----:B------:R-:W-:Y:S01]  /*2750*/  @!P0 DMUL R14, R12, 8.98846567431157953865e+307 ;  /* 0x7fe000000c0e8828 */ /* 0x000fe20000000000 */
[----:B------:R-:W-:Y:S02]  /*2760*/  MOV R26, R8 ;  /* 0x00000008001a7202 */ /* 0x000fe40000000f00 */
[C---:B------:R-:W-:Y:S01]  /*2770*/  ISETP.GE.U32.AND P1, PT, R8.reuse, R25, PT ;  /* 0x000000190800720c */ /* 0x040fe20003f26070 */
[----:B------:R-:W-:Y:S01]  /*2780*/  @!P2 IMAD.MOV.U32 R22, RZ, RZ, RZ ;  /* 0x000000ffff16a224 */ /* 0x000fe200078e00ff */
[----:B------:R-:W-:Y:S01]  /*2790*/  @!P2 LOP3.LUT R21, R13, 0x7ff00000, RZ, 0xc0, !PT ;  /* 0x7ff000000d15a812 */ /* 0x000fe200078ec0ff */
[----:B------:R-:W0:Y:S03]  /*27a0*/  MUFU.RCP64H R17, R15 ;  /* 0x0000000f00117308 */ /* 0x000e260000001800 */
[----:B------:R-:W-:-:S02]  /*27b0*/  @!P2 ISETP.GE.U32.AND P3, PT, R8, R21, PT ;  /* 0x000000150800a20c */ /* 0x000fc40003f66070 */
[----:B------:R-:W-:Y:S02]  /*27c0*/  @!P0 LOP3.LUT R25, R15, 0x7ff00000, RZ, 0xc0, !PT ;  /* 0x7ff000000f198812 */ /* 0x000fe400078ec0ff */
[----:B------:R-:W-:-:S03]  /*27d0*/  @!P2 SEL R21, R24, 0x63400000, !P3 ;  /* 0x634000001815a807 */ /* 0x000fc60005800000 */
[----:B------:R-:W-:Y:S01]  /*27e0*/  VIADD R27, R25, 0xffffffff ;  /* 0xffffffff191b7836 */ /* 0x000fe20000000000 */
[----:B------:R-:W-:-:S04]  /*27f0*/  @!P2 LOP3.LUT R21, R21, 0x80000000, R7, 0xf8, !PT ;  /* 0x800000001515a812 */ /* 0x000fc800078ef807 */
[----:B------:R-:W-:Y:S01]  /*2800*/  @!P2 LOP3.LUT R23, R21, 0x100000, RZ, 0xfc, !PT ;  /* 0x001000001517a812 */ /* 0x000fe200078efcff */
[----:B0-----:R-:W-:-:S08]  /*2810*/  DFMA R18, R16, -R14, 1 ;  /* 0x3ff000001012742b */ /* 0x001fd0000000080e */
[----:B------:R-:W-:-:S08]  /*2820*/  DFMA R18, R18, R18, R18 ;  /* 0x000000121212722b */ /* 0x000fd00000000012 */
[----:B------:R-:W-:Y:S01]  /*2830*/  DFMA R18, R16, R18, R16 ;  /* 0x000000121012722b */ /* 0x000fe20000000010 */
[----:B------:R-:W-:Y:S01]  /*2840*/  SEL R17, R24, 0x63400000, !P1 ;  /* 0x6340000018117807 */ /* 0x000fe20004800000 */
[----:B------:R-:W-:-:S03]  /*2850*/  IMAD.MOV.U32 R16, RZ, RZ, R6 ;  /* 0x000000ffff107224 */ /* 0x000fc600078e0006 */
[----:B------:R-:W-:-:S03]  /*2860*/  LOP3.LUT R17, R17, 0x800fffff, R7, 0xf8, !PT ;  /* 0x800fffff11117812 */ /* 0x000fc600078ef807 */
[----:B------:R-:W-:-:S03]  /*2870*/  DFMA R20, R18, -R14, 1 ;  /* 0x3ff000001214742b */ /* 0x000fc6000000080e */
[----:B------:R-:W-:-:S05]  /*2880*/  @!P2 DFMA R16, R16, 2, -R22 ;  /* 0x400000001010a82b */ /* 0x000fca0000000816 */
[----:B------:R-:W-:-:S05]  /*2890*/  DFMA R18, R18, R20, R18 ;  /* 0x000000141212722b */ /* 0x000fca0000000012 */
[----:B------:R-:W-:-:S03]  /*28a0*/  @!P2 LOP3.LUT R26, R17, 0x7ff00000, RZ, 0xc0, !PT ;  /* 0x7ff00000111aa812 */ /* 0x000fc600078ec0ff */
[----:B------:R-:W-:Y:S02]  /*28b0*/  DMUL R20, R18, R16 ;  /* 0x0000001012147228 */ /* 0x000fe40000000000 */
[----:B------:R-:W-:-:S05]  /*28c0*/  VIADD R22, R26, 0xffffffff ;  /* 0xffffffff1a167836 */ /* 0x000fca0000000000 */
[----:B------:R-:W-:Y:S01]  /*28d0*/  ISETP.GT.U32.AND P0, PT, R22, 0x7feffffe, PT ;  /* 0x7feffffe1600780c */ /* 0x000fe20003f04070 */
[----:B------:R-:W-:-:S03]  /*28e0*/  DFMA R22, R20, -R14, R16 ;  /* 0x8000000e1416722b */ /* 0x000fc60000000010 */
[----:B------:R-:W-:-:S05]  /*28f0*/  ISETP.GT.U32.OR P0, PT, R27, 0x7feffffe, P0 ;  /* 0x7feffffe1b00780c */ /* 0x000fca0000704470 */
[----:B------:R-:W-:-:S08]  /*2900*/  DFMA R22, R18, R22, R20 ;  /* 0x000000161216722b */ /* 0x000fd00000000014 */
[----:B------:R-:W-:Y:S05]  /*2910*/  @P0 BRA `(.L_x_35) ;  /* 0x00000000006c0947 */ /* 0x000fea0003800000 */
[----:B------:R-:W-:-:S04]  /*2920*/  LOP3.LUT R7, R13, 0x7ff00000, RZ, 0xc0, !PT ;  /* 0x7ff000000d077812 */ /* 0x000fc800078ec0ff */
[CC--:B------:R-:W-:Y:S02]  /*2930*/  VIADDMNMX R6, R8.reuse, -R7.reuse, 0xb9600000, !PT ;  /* 0xb960000008067446 */ /* 0x0c0fe40007800907 */
[----:B------:R-:W-:Y:S02]  /*2940*/  ISETP.GE.U32.AND P0, PT, R8, R7, PT ;  /* 0x000000070800720c */ /* 0x000fe40003f06070 */
[----:B------:R-:W-:Y:S02]  /*2950*/  VIMNMX R6, PT, PT, R6, 0x46a00000, PT ;  /* 0x46a0000006067848 */ /* 0x000fe40003fe0100 */
[----:B------:R-:W-:-:S05]  /*2960*/  SEL R7, R24, 0x63400000, !P0 ;  /* 0x6340000018077807 */ /* 0x000fca0004000000 */
[----:B------:R-:W-:Y:S02]  /*2970*/  IMAD.IADD R8, R6, 0x1, -R7 ;  /* 0x0000000106087824 */ /* 0x000fe400078e0a07 */
[----:B------:R-:W-:-:S03]  /*2980*/  IMAD.MOV.U32 R6, RZ, RZ, RZ ;  /* 0x000000ffff067224 */ /* 0x000fc600078e00ff */
[----:B------:R-:W-:-:S06]  /*2990*/  IADD3 R7, PT, PT, R8, 0x7fe00000, RZ ;  /* 0x7fe0000008077810 */ /* 0x000fcc0007ffe0ff */
[----:B------:R-:W-:-:S10]  /*29a0*/  DMUL R18, R22, R6 ;  /* 0x0000000616127228 */ /* 0x000fd40000000000 */
[----:B------:R-:W-:-:S13]  /*29b0*/  FSETP.GTU.AND P0, PT, |R19|, 1.469367938527859385e-39, PT ;  /* 0x001000001300780b */ /* 0x000fda0003f0c200 */
[----:B------:R-:W-:Y:S05]  /*29c0*/  @P0 BRA `(.L_x_36) ;  /* 0x0000000000940947 */ /* 0x000fea0003800000 */
[----:B------:R-:W-:Y:S01]  /*29d0*/  DFMA R14, R22, -R14, R16 ;  /* 0x8000000e160e722b */ /* 0x000fe20000000010 */
[----:B------:R-:W-:-:S09]  /*29e0*/  IMAD.MOV.U32 R12, RZ, RZ, RZ ;  /* 0x000000ffff0c7224 */ /* 0x000fd200078e00ff */
[C---:B------:R-:W-:Y:S02]  /*29f0*/  FSETP.NEU.AND P0, PT, R15.reuse, RZ, PT ;  /* 0x000000ff0f00720b */ /* 0x040fe40003f0d000 */
[----:B------:R-:W-:-:S04]  /*2a00*/  LOP3.LUT R17, R15, 0x80000000, R13, 0x48, !PT ;  /* 0x800000000f117812 */ /* 0x000fc800078e480d */
[----:B------:R-:W-:-:S07]  /*2a10*/  LOP3.LUT R13, R17, R7, RZ, 0xfc, !PT ;  /* 0x00000007110d7212 */ /* 0x000fce00078efcff */
[----:B------:R-:W-:Y:S05]  /*2a20*/  @!P0 BRA `(.L_x_36) ;  /* 0x00000000007c8947 */ /* 0x000fea0003800000 */
[----:B------:R-:W-:Y:S01]  /*2a30*/  IMAD.MOV R7, RZ, RZ, -R8 ;  /* 0x000000ffff077224 */ /* 0x000fe200078e0a08 */
[----:B------:R-:W-:Y:S01]  /*2a40*/  MOV R6, RZ ;  /* 0x000000ff00067202 */ /* 0x000fe20000000f00 */
[----:B------:R-:W-:-:S05]  /*2a50*/  DMUL.RP R12, R22, R12 ;  /* 0x0000000c160c7228 */ /* 0x000fca0000008000 */
[----:B------:R-:W-:-:S05]  /*2a60*/  DFMA R6, R18, -R6, R22 ;  /* 0x800000061206722b */ /* 0x000fca0000000016 */
[----:B------:R-:W-:Y:S02]  /*2a70*/  LOP3.LUT R17, R13, R17, RZ, 0x3c, !PT ;  /* 0x000000110d117212 */ /* 0x000fe400078e3cff */
[----:B------:R-:W-:-:S04]  /*2a80*/  IADD3 R6, PT, PT, -R8, -0x43300000, RZ ;  /* 0xbcd0000008067810 */ /* 0x000fc80007ffe1ff */
[----:B------:R-:W-:-:S04]  /*2a90*/  FSETP.NEU.AND P0, PT, |R7|, R6, PT ;  /* 0x000000060700720b */ /* 0x000fc80003f0d200 */
[----:B------:R-:W-:Y:S02]  /*2aa0*/  FSEL R18, R12, R18, !P0 ;  /* 0x000000120c127208 */ /* 0x000fe40004000000 */
[----:B------:R-:W-:Y:S01]  /*2ab0*/  FSEL R19, R17, R19, !P0 ;  /* 0x0000001311137208 */ /* 0x000fe20004000000 */
[----:B------:R-:W-:Y:S06]  /*2ac0*/  BRA `(.L_x_36) ;  /* 0x0000000000547947 */ /* 0x000fec0003800000 */
.L_x_35:
[----:B------:R-:W-:-:S14]  /*2ad0*/  DSETP.NAN.AND P0, PT, R6, R6, PT ;  /* 0x000000060600722a */ /* 0x000fdc0003f08000 */
[----:B------:R-:W-:Y:S05]  /*2ae0*/  @P0 BRA `(.L_x_37) ;  /* 0x0000000000440947 */ /* 0x000fea0003800000 */
[----:B------:R-:W-:-:S14]  /*2af0*/  DSETP.NAN.AND P0, PT, R12, R12, PT ;  /* 0x0000000c0c00722a */ /* 0x000fdc0003f08000 */
[----:B------:R-:W-:Y:S05]  /*2b00*/  @P0 BRA `(.L_x_38) ;  /* 0x0000000000300947 */ /* 0x000fea0003800000 */
[----:B------:R-:W-:Y:S01]  /*2b10*/  ISETP.NE.AND P0, PT, R26, R25, PT ;  /* 0x000000191a00720c */ /* 0x000fe20003f05270 */
[----:B------:R-:W-:Y:S02]  /*2b20*/  IMAD.MOV.U32 R18, RZ, RZ, 0x0 ;  /* 0x00000000ff127424 */ /* 0x000fe400078e00ff */
[----:B------:R-:W-:-:S10]  /*2b30*/  IMAD.MOV.U32 R19, RZ, RZ, -0x80000 ;  /* 0xfff80000ff137424 */ /* 0x000fd400078e00ff */
[----:B------:R-:W-:Y:S05]  /*2b40*/  @!P0 BRA `(.L_x_36) ;  /* 0x0000000000348947 */ /* 0x000fea0003800000 */
[----:B------:R-:W-:Y:S02]  /*2b50*/  ISETP.NE.AND P0, PT, R26, 0x7ff00000, PT ;  /* 0x7ff000001a00780c */ /* 0x000fe40003f05270 */
[----:B------:R-:W-:Y:S02]  /*2b60*/  LOP3.LUT R19, R7, 0x80000000, R13, 0x48, !PT ;  /* 0x8000000007137812 */ /* 0x000fe400078e480d */
[----:B------:R-:W-:-:S13]  /*2b70*/  ISETP.EQ.OR P0, PT, R25, RZ, !P0 ;  /* 0x000000ff1900720c */ /* 0x000fda0004702670 */
[----:B------:R-:W-:Y:S01]  /*2b80*/  @P0 LOP3.LUT R6, R19, 0x7ff00000, RZ, 0xfc, !PT ;  /* 0x7ff0000013060812 */ /* 0x000fe200078efcff */
[----:B------:R-:W-:Y:S01]  /*2b90*/  @!P0 IMAD.MOV.U32 R18, RZ, RZ, RZ ;  /* 0x000000ffff128224 */ /* 0x000fe200078e00ff */
[----:B------:R-:W-:-:S03]  /*2ba0*/  @P0 MOV R18, RZ ;  /* 0x000000ff00120202 */ /* 0x000fc60000000f00 */
[----:B------:R-:W-:Y:S01]  /*2bb0*/  @P0 IMAD.MOV.U32 R19, RZ, RZ, R6 ;  /* 0x000000ffff130224 */ /* 0x000fe200078e0006 */
[----:B------:R-:W-:Y:S06]  /*2bc0*/  BRA `(.L_x_36) ;  /* 0x0000000000147947 */ /* 0x000fec0003800000 */
.L_x_38:
[----:B------:R-:W-:Y:S01]  /*2bd0*/  LOP3.LUT R19, R13, 0x80000, RZ, 0xfc, !PT ;  /* 0x000800000d137812 */ /* 0x000fe200078efcff */
[----:B------:R-:W-:Y:S01]  /*2be0*/  IMAD.MOV.U32 R18, RZ, RZ, R12 ;  /* 0x000000ffff127224 */ /* 0x000fe200078e000c */
[----:B------:R-:W-:Y:S06]  /*2bf0*/  BRA `(.L_x_36) ;  /* 0x0000000000087947 */ /* 0x000fec0003800000 */
.L_x_37:
[----:B------:R-:W-:Y:S01]  /*2c00*/  LOP3.LUT R19, R7, 0x80000, RZ, 0xfc, !PT ;  /* 0x0008000007137812 */ /* 0x000fe200078efcff */
[----:B------:R-:W-:-:S07]  /*2c10*/  IMAD.MOV.U32 R18, RZ, RZ, R6 ;  /* 0x000000ffff127224 */ /* 0x000fce00078e0006 */
.L_x_36:
[----:B------:R-:W-:Y:S05]  /*2c20*/  BSYNC.RECONVERGENT B1 ;  /* 0x0000000000017941 */ /* 0x000fea0003800200 */
.L_x_34:
[----:B------:R-:W-:Y:S01]  /*2c30*/  MOV R6, R4 ;  /* 0x0000000400067202 */ /* 0x000fe20000000f00 */
[----:B------:R-:W-:-:S04]  /*2c40*/  IMAD.MOV.U32 R7, RZ, RZ, 0x0 ;  /* 0x00000000ff077424 */ /* 0x000fc800078e00ff */
[----:B------:R-:W-:Y:S05]  /*2c50*/  RET.REL.NODEC R6 `(_ZN6caffe275_GLOBAL__N__51_tmpxft_00006b14_00000000_7_instance_norm_op_cpp1_ii_3a5338cc26InstanceNormGradientKernelEiiiiiiPKfS2_S2_S2_S2_S2_Pf) ;  /* 0xffffffd006e87950 */ /* 0x000fea0003c3ffff */
        .weak           $__internal_1_$__cuda_sm20_div_u64
        .type           $__internal_1_$__cuda_sm20_div_u64,@function
        .size           $__internal_1_$__cuda_sm20_div_u64,($__internal_2_$__cuda_sm20_rem_u64 - $__internal_1_$__cuda_sm20_div_u64)
$__internal_1_$__cuda_sm20_div_u64:
[----:B------:R-:W0:Y:S02]  /*2c60*/  LDCU UR4, c[0x0][0x384] ;  /* 0x00007080ff0477ac */ /* 0x000e240008000800 */
[----:B0-----:R-:W-:-:S06]  /*2c70*/  IMAD.U32 R4, RZ, RZ, UR4 ;  /* 0x00000004ff047e24 */ /* 0x001fcc000f8e00ff */
[----:B------:R-:W0:Y:S08]  /*2c80*/  I2F.U64.RP R4, R4 ;  /* 0x0000000400047312 */ /* 0x000e300000309000 */
[----:B0-----:R-:W0:Y:S02]  /*2c90*/  MUFU.RCP R6, R4 ;  /* 0x0000000400067308 */ /* 0x001e240000001000 */
[----:B0-----:R-:W-:-:S06]  /*2ca0*/  VIADD R6, R6, 0x1ffffffe ;  /* 0x1ffffffe06067836 */ /* 0x001fcc0000000000 */
[----:B------:R-:W0:Y:S02]  /*2cb0*/  F2I.U64.TRUNC R6, R6 ;  /* 0x0000000600067311 */ /* 0x000e24000020d800 */
[----:B0-----:R-:W-:-:S04]  /*2cc0*/  IMAD.WIDE.U32 R8, R6, UR4, RZ ;  /* 0x0000000406087c25 */ /* 0x001fc8000f8e00ff */
[----:B------:R-:W-:Y:S01]  /*2cd0*/  IMAD R9, R6, R5, R9 ;  /* 0x0000000506097224 */ /* 0x000fe200078e0209 */
[----:B------:R-:W-:-:S03]  /*2ce0*/  IADD3 R11, P0, PT, RZ, -R8, RZ ;  /* 0x80000008ff0b7210 */ /* 0x000fc60007f1e0ff */
[----:B------:R-:W-:Y:S02]  /*2cf0*/  IMAD R9, R7, UR4, R9 ;  /* 0x0000000407097c24 */ /* 0x000fe4000f8e0209 */
[----:B------:R-:W-:-:S03]  /*2d00*/  IMAD.HI.U32 R8, R6, R11, RZ ;  /* 0x0000000b06087227 */ /* 0x000fc600078e00ff */
[----:B------:R-:W-:Y:S01]  /*2d10*/  IADD3.X R13, PT, PT, RZ, ~R9, RZ, P0, !PT ;  /* 0x80000009ff0d7210 */ /* 0x000fe200007fe4ff */
[----:B------:R-:W-:-:S04]  /*2d20*/  IMAD.MOV.U32 R9, RZ, RZ, R6 ;  /* 0x000000ffff097224 */ /* 0x000fc800078e0006 */
[----:B------:R-:W-:-:S04]  /*2d30*/  IMAD.WIDE.U32 R8, P0, R6, R13, R8 ;  /* 0x0000000d06087225 */ /* 0x000fc80007800008 */
[C---:B------:R-:W-:Y:S02]  /*2d40*/  IMAD R15, R7.reuse, R13, RZ ;  /* 0x0000000d070f7224 */ /* 0x040fe400078e02ff */
[----:B------:R-:W-:-:S04]  /*2d50*/  IMAD.HI.U32 R8, P1, R7, R11, R8 ;  /* 0x0000000b07087227 */ /* 0x000fc80007820008 */
[----:B------:R-:W-:Y:S01]  /*2d60*/  IMAD.HI.U32 R13, R7, R13, RZ ;  /* 0x0000000d070d7227 */ /* 0x000fe200078e00ff */
[----:B------:R-:W-:-:S03]  /*2d70*/  IADD3 R9, P2, PT, R15, R8, RZ ;  /* 0x000000080f097210 */ /* 0x000fc60007f5e0ff */
[----:B------:R-:W-:Y:S02]  /*2d80*/  IMAD.X R4, R13, 0x1, R7, P0 ;  /* 0x000000010d047824 */ /* 0x000fe400000e0607 */
[----:B------:R-:W-:-:S03]  /*2d90*/  IMAD.WIDE.U32 R6, R9, UR4, RZ ;  /* 0x0000000409067c25 */ /* 0x000fc6000f8e00ff */
[----:B------:R-:W-:Y:S01]  /*2da0*/  IADD3.X R11, PT, PT, RZ, RZ, R4, P2, P1 ;  /* 0x000000ffff0b7210 */ /* 0x000fe200017e2404 */
[----:B------:R-:W-:Y:S01]  /*2db0*/  IMAD R4, R9, R5, R7 ;  /* 0x0000000509047224 */ /* 0x000fe200078e0207 */
[----:B------:R-:W-:-:S03]  /*2dc0*/  IADD3 R7, P0, PT, RZ, -R6, RZ ;  /* 0x80000006ff077210 */ /* 0x000fc60007f1e0ff */
[----:B------:R-:W-:Y:S02]  /*2dd0*/  IMAD R4, R11, UR4, R4 ;  /* 0x000000040b047c24 */ /* 0x000fe4000f8e0204 */
[----:B------:R-:W-:-:S04]  /*2de0*/  IMAD.HI.U32 R8, R9, R7, RZ ;  /* 0x0000000709087227 */ /* 0x000fc800078e00ff */
[----:B------:R-:W-:-:S04]  /*2df0*/  IMAD.X R4, RZ, RZ, ~R4, P0 ;  /* 0x000000ffff047224 */ /* 0x000fc800000e0e04 */
[----:B------:R-:W-:-:S04]  /*2e00*/  IMAD.WIDE.U32 R8, P0, R9, R4, R8 ;  /* 0x0000000409087225 */ /* 0x000fc80007800008 */
[C---:B------:R-:W-:Y:S02]  /*2e10*/  IMAD R6, R11.reuse, R4, RZ ;  /* 0x000000040b067224 */ /* 0x040fe400078e02ff */
[----:B------:R-:W-:-:S04]  /*2e20*/  IMAD.HI.U32 R9, P1, R11, R7, R8 ;  /* 0x000000070b097227 */ /* 0x000fc80007820008 */
[----:B------:R-:W-:Y:S01]  /*2e30*/  IMAD.HI.U32 R4, R11, R4, RZ ;  /* 0x000000040b047227 */ /* 0x000fe200078e00ff */
[----:B------:R-:W-:-:S03]  /*2e40*/  IADD3 R9, P2, PT, R6, R9, RZ ;  /* 0x0000000906097210 */ /* 0x000fc60007f5e0ff */
[----:B------:R-:W-:Y:S01]  /*2e50*/  IMAD.MOV.U32 R7, RZ, RZ, RZ ;  /* 0x000000ffff077224 */ /* 0x000fe200078e00ff */
[----:B------:R-:W-:Y:S01]  /*2e60*/  IADD3.X R11, PT, PT, R4, R11, RZ, P0, !PT ;  /* 0x0000000b040b7210 */ /* 0x000fe200007fe4ff */
[----:B------:R-:W-:-:S03]  /*2e70*/  IMAD.HI.U32 R6, R9, R0, RZ ;  /* 0x0000000009067227 */ /* 0x000fc600078e00ff */
[----:B------:R-:W-:Y:S01]  /*2e80*/  IADD3.X R11, PT, PT, RZ, RZ, R11, P2, P1 ;  /* 0x000000ffff0b7210 */ /* 0x000fe200017e240b */
[----:B------:R-:W-:-:S04]  /*2e90*/  IMAD.WIDE.U32 R6, R9, R3, R6 ;  /* 0x0000000309067225 */ /* 0x000fc800078e0006 */
[C---:B------:R-:W-:Y:S02]  /*2ea0*/  IMAD R9, R11.reuse, R3, RZ ;  /* 0x000000030b097224 */ /* 0x040fe400078e02ff */
[----:B------:R-:W-:-:S04]  /*2eb0*/  IMAD.HI.U32 R6, P0, R11, R0, R6 ;  /* 0x000000000b067227 */ /* 0x000fc80007800006 */
[----:B------:R-:W-:Y:S01]  /*2ec0*/  IMAD.HI.U32 R4, R11, R3, RZ ;  /* 0x000000030b047227 */ /* 0x000fe200078e00ff */
[----:B------:R-:W-:-:S03]  /*2ed0*/  IADD3 R8, P1, PT, R9, R6, RZ ;  /* 0x0000000609087210 */ /* 0x000fc60007f3e0ff */
[----:B------:R-:W-:Y:S02]  /*2ee0*/  IMAD.X R4, RZ, RZ, R4, P0 ;  /* 0x000000ffff047224 */ /* 0x000fe400000e0604 */
[----:B------:R-:W-:-:S04]  /*2ef0*/  IMAD.WIDE.U32 R6, R8, UR4, RZ ;  /* 0x0000000408067c25 */ /* 0x000fc8000f8e00ff */
[----:B------:R-:W-:Y:S01]  /*2f00*/  IMAD.X R4, RZ, RZ, R4, P1 ;  /* 0x000000ffff047224 */ /* 0x000fe200008e0604 */
[----:B------:R-:W-:Y:S01]  /*2f10*/  IADD3 R11, P1, PT, -R6, R0, RZ ;  /* 0x00000000060b7210 */ /* 0x000fe20007f3e1ff */
[----:B------:R-:W-:-:S03]  /*2f20*/  IMAD R7, R8, R5, R7 ;  /* 0x0000000508077224 */ /* 0x000fc600078e0207 */
[----:B------:R-:W-:Y:S01]  /*2f30*/  ISETP.GE.U32.AND P0, PT, R11, UR4, PT ;  /* 0x000000040b007c0c */ /* 0x000fe2000bf06070 */
[----:B------:R-:W-:Y:S01]  /*2f40*/  IMAD R6, R4, UR4, R7 ;  /* 0x0000000404067c24 */ /* 0x000fe2000f8e0207 */
[----:B------:R-:W-:-:S04]  /*2f50*/  IADD3 R7, P2, PT, R8, 0x1, RZ ;  /* 0x0000000108077810 */ /* 0x000fc80007f5e0ff */
[----:B------:R-:W-:Y:S01]  /*2f60*/  IADD3.X R12, PT, PT, ~R6, R3, RZ, P1, !PT ;  /* 0x00000003060c7210 */ /* 0x000fe20000ffe5ff */
[----:B------:R-:W-:Y:S01]  /*2f70*/  IMAD.X R9, RZ, RZ, R4, P2 ;  /* 0x000000ffff097224 */ /* 0x000fe200010e0604 */
[----:B------:R-:W-:Y:S02]  /*2f80*/  IADD3 R10, P1, PT, R11, -UR4, RZ ;  /* 0x800000040b0a7c10 */ /* 0x000fe4000ff3e0ff */
[----:B------:R-:W-:-:S03]  /*2f90*/  ISETP.GE.U32.AND.EX P0, PT, R12, R5, PT, P0 ;  /* 0x000000050c00720c */ /* 0x000fc60003f06100 */
[----:B------:R-:W-:Y:S01]  /*2fa0*/  IMAD.X R6, R12, 0x1, ~R5, P1 ;  /* 0x000000010c067824 */ /* 0x000fe200008e0e05 */
[----:B------:R-:W-:Y:S02]  /*2fb0*/  SEL R7, R7, R8, P0 ;  /* 0x0000000807077207 */ /* 0x000fe40000000000 */
[----:B------:R-:W-:Y:S02]  /*2fc0*/  SEL R10, R10, R11, P0 ;  /* 0x0000000b0a0a7207 */ /* 0x000fe40000000000 */
[----:B------:R-:W-:Y:S02]  /*2fd0*/  SEL R8, R6, R12, P0 ;  /* 0x0000000c06087207 */ /* 0x000fe40000000000 */
[----:B------:R-:W-:Y:S02]  /*2fe0*/  SEL R6, R9, R4, P0 ;  /* 0x0000000409067207 */ /* 0x000fe40000000000 */
[----:B------:R-:W-:Y:S02]  /*2ff0*/  IADD3 R4, P2, PT, R7, 0x1, RZ ;  /* 0x0000000107047810 */ /* 0x000fe40007f5e0ff */
[----:B------:R-:W-:-:S02]  /*3000*/  ISETP.GE.U32.AND P0, PT, R10, UR4, PT ;  /* 0x000000040a007c0c */ /* 0x000fc4000bf06070 */
[----:B------:R-:W-:Y:S01]  /*3010*/  ISETP.NE.U32.AND P1, PT, RZ, UR4, PT ;  /* 0x00000004ff007c0c */ /* 0x000fe2000bf25070 */
[----:B------:R-:W-:Y:S01]  /*3020*/  IMAD.X R9, RZ, RZ, R6, P2 ;  /* 0x000000ffff097224 */ /* 0x000fe200010e0606 */
[----:B------:R-:W-:Y:S02]  /*3030*/  ISETP.GE.U32.AND.EX P0, PT, R8, R5, PT, P0 ;  /* 0x000000050800720c */ /* 0x000fe40003f06100 */
[----:B------:R-:W-:Y:S02]  /*3040*/  ISETP.NE.AND.EX P1, PT, R5, RZ, PT, P1 ;  /* 0x000000ff0500720c */ /* 0x000fe40003f25310 */
[----:B------:R-:W-:Y:S01]  /*3050*/  SEL R4, R4, R7, P0 ;  /* 0x0000000704047207 */ /* 0x000fe20000000000 */
[----:B------:R-:W-:Y:S01]  /*3060*/  IMAD.MOV.U32 R7, RZ, RZ, 0x0 ;  /* 0x00000000ff077424 */ /* 0x000fe200078e00ff */
[----:B------:R-:W-:Y:S02]  /*3070*/  SEL R9, R9, R6, P0 ;  /* 0x0000000609097207 */ /* 0x000fe40000000000 */
[----:B------:R-:W-:-:S02]  /*3080*/  MOV R6, R2 ;  /* 0x0000000200067202 */ /* 0x000fc40000000f00 */
[----:B------:R-:W-:Y:S02]  /*3090*/  SEL R4, R4, 0xffffffff, P1 ;  /* 0xffffffff04047807 */ /* 0x000fe40000800000 */
[----:B------:R-:W-:Y:S01]  /*30a0*/  SEL R9, R9, 0xffffffff, P1 ;  /* 0xffffffff09097807 */ /* 0x000fe20000800000 */
[----:B------:R-:W-:Y:S06]  /*30b0*/  RET.REL.NODEC R6 `(_ZN6caffe275_GLOBAL__N__51_tmpxft_00006b14_00000000_7_instance_norm_op_cpp1_ii_3a5338cc26InstanceNormGradientKernelEiiiiiiPKfS2_S2_S2_S2_S2_Pf) ;  /* 0xffffffcc06d07950 */ /* 0x000fec0003c3ffff */
        .weak           $__internal_2_$__cuda_sm20_rem_u64
        .type           $__internal_2_$__cuda_sm20_rem_u64,@function
        .size           $__internal_2_$__cuda_sm20_rem_u64,($__internal_3_$__cuda_sm3x_div_rn_noftz_f32_slowpath - $__internal_2_$__cuda_sm20_rem_u64)
$__internal_2_$__cuda_sm20_rem_u64:
        /* <DEDUP_REMOVED lines=46> */
[----:B------:R-:W-:-:S05]  /*33a0*/  IMAD R4, R4, UR4, R9 ;  /* 0x0000000404047c24 */ /* 0x000fca000f8e0209 */
[----:B------:R-:W-:Y:S02]  /*33b0*/  IADD3.X R10, PT, PT, ~R4, R3, RZ, P1, !PT ;  /* 0x00000003040a7210 */ /* 0x000fe40000ffe5ff */
[----:B------:R-:W-:Y:S02]  /*33c0*/  IADD3 R9, P1, PT, R8, -UR4, RZ ;  /* 0x8000000408097c10 */ /* 0x000fe4000ff3e0ff */
[----:B------:R-:W-:-:S03]  /*33d0*/  ISETP.GE.U32.AND.EX P0, PT, R10, R5, PT, P0 ;  /* 0x000000050a00720c */ /* 0x000fc60003f06100 */
[--C-:B------:R-:W-:Y:S01]  /*33e0*/  IMAD.X R4, R10, 0x1, ~R5.reuse, P1 ;  /* 0x000000010a047824 */ /* 0x100fe200008e0e05 */
[----:B------:R-:W-:Y:S02]  /*33f0*/  SEL R9, R9, R8, P0 ;  /* 0x0000000809097207 */ /* 0x000fe40000000000 */
[----:B------:R-:W-:Y:S02]  /*3400*/  ISETP.NE.U32.AND P1, PT, RZ, UR4, PT ;  /* 0x00000004ff007c0c */ /* 0x000fe4000bf25070 */
[----:B------:R-:W-:Y:S02]  /*3410*/  SEL R4, R4, R10, P0 ;  /* 0x0000000a04047207 */ /* 0x000fe40000000000 */
[C---:B------:R-:W-:Y:S02]  /*3420*/  IADD3 R10, P2, PT, R9.reuse, -UR4, RZ ;  /* 0x80000004090a7c10 */ /* 0x040fe4000ff5e0ff */
[----:B------:R-:W-:Y:S02]  /*3430*/  ISETP.GE.U32.AND P0, PT, R9, UR4, PT ;  /* 0x0000000409007c0c */ /* 0x000fe4000bf06070 */
[----:B------:R-:W-:Y:S01]  /*3440*/  ISETP.NE.AND.EX P1, PT, R5, RZ, PT, P1 ;  /* 0x000000ff0500720c */ /* 0x000fe20003f25310 */
[C---:B------:R-:W-:Y:S01]  /*3450*/  IMAD.X R11, R4.reuse, 0x1, ~R5, P2 ;  /* 0x00000001040b7824 */ /* 0x040fe200010e0e05 */
[----:B------:R-:W-:Y:S01]  /*3460*/  ISETP.GE.U32.AND.EX P0, PT, R4, R5, PT, P0 ;  /* 0x000000050400720c */ /* 0x000fe20003f06100 */
[----:B------:R-:W-:-:S03]  /*3470*/  HFMA2 R5, -RZ, RZ, 0, 0 ;  /* 0x00000000ff057431 */ /* 0x000fc600000001ff */
[----:B------:R-:W-:Y:S01]  /*3480*/  SEL R11, R11, R4, P0 ;  /* 0x000000040b0b7207 */ /* 0x000fe20000000000 */
[----:B------:R-:W-:Y:S01]  /*3490*/  IMAD.MOV.U32 R4, RZ, RZ, R2 ;  /* 0x000000ffff047224 */ /* 0x000fe200078e0002 */
[----:B------:R-:W-:Y:S02]  /*34a0*/  SEL R10, R10, R9, P0 ;  /* 0x000000090a0a7207 */ /* 0x000fe40000000000 */
[----:B------:R-:W-:Y:S02]  /*34b0*/  SEL R11, R11, 0xffffffff, P1 ;  /* 0xffffffff0b0b7807 */ /* 0x000fe40000800000 */
[----:B------:R-:W-:Y:S01]  /*34c0*/  SEL R10, R10, 0xffffffff, P1 ;  /* 0xffffffff0a0a7807 */ /* 0x000fe20000800000 */
[----:B------:R-:W-:Y:S06]  /*34d0*/  RET.REL.NODEC R4 `(_ZN6caffe275_GLOBAL__N__51_tmpxft_00006b14_00000000_7_instance_norm_op_cpp1_ii_3a5338cc26InstanceNormGradientKernelEiiiiiiPKfS2_S2_S2_S2_S2_Pf) ;  /* 0xffffffc804c87950 */ /* 0x000fec0003c3ffff */
        .weak           $__internal_3_$__cuda_sm3x_div_rn_noftz_f32_slowpath
        .type           $__internal_3_$__cuda_sm3x_div_rn_noftz_f32_slowpath,@function
        .size           $__internal_3_$__cuda_sm3x_div_rn_noftz_f32_slowpath,(.L_x_118 - $__internal_3_$__cuda_sm3x_div_rn_noftz_f32_slowpath)
$__internal_3_$__cuda_sm3x_div_rn_noftz_f32_slowpath:
[----:B------:R-:W-:Y:S01]  /*34e0*/  SHF.R.U32.HI R16, RZ, 0x17, R9 ;  /* 0x00000017ff107819 */ /* 0x000fe20000011609 */
[----:B------:R-:W-:Y:S01]  /*34f0*/  BSSY.RECONVERGENT B1, `(.L_x_39) ;  /* 0x0000064000017945 */ /* 0x000fe20003800200 */
[--C-:B------:R-:W-:Y:S01]  /*3500*/  SHF.R.U32.HI R17, RZ, 0x17, R4.reuse ;  /* 0x00000017ff117819 */ /* 0x100fe20000011604 */
[----:B------:R-:W-:Y:S01]  /*3510*/  IMAD.MOV.U32 R18, RZ, RZ, R4 ;  /* 0x000000ffff127224 */ /* 0x000fe200078e0004 */
[----:B------:R-:W-:Y:S02]  /*3520*/  LOP3.LUT R16, R16, 0xff, RZ, 0xc0, !PT ;  /* 0x000000ff10107812 */ /* 0x000fe400078ec0ff */
[----:B------:R-:W-:Y:S02]  /*3530*/  LOP3.LUT R22, R17, 0xff, RZ, 0xc0, !PT ;  /* 0x000000ff11167812 */ /* 0x000fe400078ec0ff */
[----:B------:R-:W-:Y:S01]  /*3540*/  MOV R19, R9 ;  /* 0x0000000900137202 */ /* 0x000fe20000000f00 */
[----:B------:R-:W-:Y:S02]  /*3550*/  VIADD R20, R16, 0xffffffff ;  /* 0xffffffff10147836 */ /* 0x000fe40000000000 */
[----:B------:R-:W-:-:S03]  /*3560*/  VIADD R21, R22, 0xffffffff ;  /* 0xffffffff16157836 */ /* 0x000fc60000000000 */
[----:B------:R-:W-:-:S04]  /*3570*/  ISETP.GT.U32.AND P0, PT, R20, 0xfd, PT ;  /* 0x000000fd1400780c */ /* 0x000fc80003f04070 */
[----:B------:R-:W-:-:S13]  /*3580*/  ISETP.GT.U32.OR P0, PT, R21, 0xfd, P0 ;  /* 0x000000fd1500780c */ /* 0x000fda0000704470 */
[----:B------:R-:W-:Y:S01]  /*3590*/  @!P0 IMAD.MOV.U32 R17, RZ, RZ, RZ ;  /* 0x000000ffff118224 */ /* 0x000fe200078e00ff */
[----:B------:R-:W-:Y:S06]  /*35a0*/  @!P0 BRA `(.L_x_40) ;  /* 0x00000000005c8947 */ /* 0x000fec0003800000 */
[----:B------:R-:W-:Y:S02]  /*35b0*/  FSETP.GTU.FTZ.AND P0, PT, |R4|, +INF , PT ;  /* 0x7f8000000400780b */ /* 0x000fe40003f1c200 */
[----:B------:R-:W-:-:S04]  /*35c0*/  FSETP.GTU.FTZ.AND P2, PT, |R9|, +INF , PT ;  /* 0x7f8000000900780b */ /* 0x000fc80003f5c200 */
[----:B------:R-:W-:-:S13]  /*35d0*/  PLOP3.LUT P0, PT, P0, P2, PT, 0xf8, 0x8f ;  /* 0x00000000008f781c */ /* 0x000fda0000705f70 */
[----:B------:R-:W-:Y:S05]  /*35e0*/  @P0 BRA `(.L_x_41) ;  /* 0x00000004004c0947 */ /* 0x000fea0003800000 */
[----:B------:R-:W-:-:S13]  /*35f0*/  LOP3.LUT P0, RZ, R19, 0x7fffffff, R18, 0xc8, !PT ;  /* 0x7fffffff13ff7812 */ /* 0x000fda000780c812 */
[----:B------:R-:W-:Y:S05]  /*3600*/  @!P0 BRA `(.L_x_42) ;  /* 0x00000004003c8947 */ /* 0x000fea0003800000 */
[C---:B------:R-:W-:Y:S02]  /*3610*/  FSETP.NEU.FTZ.AND P3, PT, |R4|.reuse, +INF , PT ;  /* 0x7f8000000400780b */ /* 0x040fe40003f7d200 */
[----:B------:R-:W-:Y:S02]  /*3620*/  FSETP.NEU.FTZ.AND P2, PT, |R9|, +INF , PT ;  /* 0x7f8000000900780b */ /* 0x000fe40003f5d200 */
[----:B------:R-:W-:-:S11]  /*3630*/  FSETP.NEU.FTZ.AND P0, PT, |R4|, +INF , PT ;  /* 0x7f8000000400780b */ /* 0x000fd60003f1d200 */
[----:B------:R-:W-:Y:S05]  /*3640*/  @!P2 BRA !P3, `(.L_x_42) ;  /* 0x00000004002ca947 */ /* 0x000fea0005800000 */
[----:B------:R-:W-:-:S04]  /*3650*/  LOP3.LUT P3, RZ, R18, 0x7fffffff, RZ, 0xc0, !PT ;  /* 0x7fffffff12ff7812 */ /* 0x000fc8000786c0ff */
[----:B------:R-:W-:-:S13]  /*3660*/  PLOP3.LUT P2, PT, P2, P3, PT, 0x2f, 0xf2 ;  /* 0x0000000000f2781c */ /* 0x000fda0001746577 */
[----:B------:R-:W-:Y:S05]  /*3670*/  @P2 BRA `(.L_x_43) ;  /* 0x0000000400182947 */ /* 0x000fea0003800000 */
[----:B------:R-:W-:-:S04]  /*3680*/  LOP3.LUT P2, RZ, R19, 0x7fffffff, RZ, 0xc0, !PT ;  /* 0x7fffffff13ff7812 */ /* 0x000fc8000784c0ff */
[----:B------:R-:W-:-:S13]  /*3690*/  PLOP3.LUT P0, PT, P0, P2, PT, 0x2f, 0xf2 ;  /* 0x0000000000f2781c */ /* 0x000fda0000704577 */
[----:B------:R-:W-:Y:S05]  /*36a0*/  @P0 BRA `(.L_x_44) ;  /* 0x0000000400000947 */ /* 0x000fea0003800000 */
[----:B------:R-:W-:Y:S02]  /*36b0*/  ISETP.GE.AND P0, PT, R21, RZ, PT ;  /* 0x000000ff1500720c */ /* 0x000fe40003f06270 */
[----:B------:R-:W-:-:S11]  /*36c0*/  ISETP.GE.AND P2, PT, R20, RZ, PT ;  /* 0x000000ff1400720c */ /* 0x000fd60003f46270 */
[----:B------:R-:W-:Y:S02]  /*36d0*/  @P0 IMAD.MOV.U32 R17, RZ, RZ, RZ ;  /* 0x000000ffff110224 */ /* 0x000fe400078e00ff */
[----:B------:R-:W-:Y:S01]  /*36e0*/  @!P0 FFMA R18, R4, 1.84467440737095516160e+19, RZ ;  /* 0x5f80000004128823 */ /* 0x000fe200000000ff */
[----:B------:R-:W-:Y:S02]  /*36f0*/  @!P0 IMAD.MOV.U32 R17, RZ, RZ, -0x40 ;  /* 0xffffffc0ff118424 */ /* 0x000fe400078e00ff */
[----:B------:R-:W-:-:S03]  /*3700*/  @!P2 FFMA R19, R9, 1.84467440737095516160e+19, RZ ;  /* 0x5f8000000913a823 */ /* 0x000fc600000000ff */
[----:B------:R-:W-:-:S07]  /*3710*/  @!P2 IADD3 R17, PT, PT, R17, 0x40, RZ ;  /* 0x000000401111a810 */ /* 0x000fce0007ffe0ff */
.L_x_40:
[----:B------:R-:W-:Y:S01]  /*3720*/  LEA R4, R16, 0xc0800000, 0x17 ;  /* 0xc080000010047811 */ /* 0x000fe200078eb8ff */
[----:B------:R-:W-:Y:S04]  /*3730*/  BSSY.RECONVERGENT B2, `(.L_x_45) ;  /* 0x0000036000027945 */ /* 0x000fe80003800200 */
[----:B------:R-:W-:Y:S02]  /*3740*/  IMAD.IADD R20, R19, 0x1, -R4 ;  /* 0x0000000113147824 */ /* 0x000fe400078e0a04 */
[----:B------:R-:W-:Y:S02]  /*3750*/  VIADD R19, R22, 0xffffff81 ;  /* 0xffffff8116137836 */ /* 0x000fe40000000000 */
[----:B------:R0:W1:Y:S01]  /*3760*/  MUFU.RCP R9, R20 ;  /* 0x0000001400097308 */ /* 0x0000620000001000 */
[----:B------:R-:W-:Y:S01]  /*3770*/  FADD.FTZ R21, -R20, -RZ ;  /* 0x800000ff14157221 */ /* 0x000fe20000010100 */
[C---:B------:R-:W-:Y:S01]  /*3780*/  IMAD R4, R19.reuse, -0x800000, R18 ;  /* 0xff80000013047824 */ /* 0x040fe200078e0212 */
[----:B0-----:R-:W-:-:S05]  /*3790*/  IADD3 R20, PT, PT, R19, 0x7f, -R16 ;  /* 0x0000007f13147810 */ /* 0x001fca0007ffe810 */
[----:B------:R-:W-:Y:S02]  /*37a0*/  IMAD.IADD R17, R20, 0x1, R17 ;  /* 0x0000000114117824 */ /* 0x000fe400078e0211 */
[----:B-1----:R-:W-:-:S04]  /*37b0*/  FFMA R22, R9, R21, 1 ;  /* 0x3f80000009167423 */ /* 0x002fc80000000015 */
[----:B------:R-:W-:-:S04]  /*37c0*/  FFMA R9, R9, R22, R9 ;  /* 0x0000001609097223 */ /* 0x000fc80000000009 */
[----:B------:R-:W-:-:S04]  /*37d0*/  FFMA R18, R4, R9, RZ ;  /* 0x0000000904127223 */ /* 0x000fc800000000ff */
[----:B------:R-:W-:-:S04]  /*37e0*/  FFMA R22, R21, R18, R4 ;  /* 0x0000001215167223 */ /* 0x000fc80000000004 */
[----:B------:R-:W-:-:S04]  /*37f0*/  FFMA R18, R9, R22, R18 ;  /* 0x0000001609127223 */ /* 0x000fc80000000012 */
[----:B------:R-:W-:-:S04]  /*3800*/  FFMA R21, R21, R18, R4 ;  /* 0x0000001215157223 */ /* 0x000fc80000000004 */
[----:B------:R-:W-:-:S05]  /*3810*/  FFMA R4, R9, R21, R18 ;  /* 0x0000001509047223 */ /* 0x000fca0000000012 */
[----:B------:R-:W-:-:S04]  /*3820*/  SHF.R.U32.HI R16, RZ, 0x17, R4 ;  /* 0x00000017ff107819 */ /* 0x000fc80000011604 */
[----:B------:R-:W-:-:S04]  /*3830*/  LOP3.LUT R16, R16, 0xff, RZ, 0xc0, !PT ;  /* 0x000000ff10107812 */ /* 0x000fc800078ec0ff */
[----:B------:R-:W-:-:S05]  /*3840*/  IADD3 R19, PT, PT, R16, R17, RZ ;  /* 0x0000001110137210 */ /* 0x000fca0007ffe0ff */
[----:B------:R-:W-:-:S05]  /*3850*/  VIADD R16, R19, 0xffffffff ;  /* 0xffffffff13107836 */ /* 0x000fca0000000000 */
[----:B------:R-:W-:-:S13]  /*3860*/  ISETP.GE.U32.AND P0, PT, R16, 0xfe, PT ;  /* 0x000000fe1000780c */ /* 0x000fda0003f06070 */
[----:B------:R-:W-:Y:S05]  /*3870*/  @!P0 BRA `(.L_x_46) ;  /* 0x0000000000808947 */ /* 0x000fea0003800000 */
[----:B------:R-:W-:-:S13]  /*3880*/  ISETP.GT.AND P0, PT, R19, 0xfe, PT ;  /* 0x000000fe1300780c */ /* 0x000fda0003f04270 */
[----:B------:R-:W-:Y:S05]  /*3890*/  @P0 BRA `(.L_x_47) ;  /* 0x00000000006c0947 */ /* 0x000fea0003800000 */
[----:B------:R-:W-:-:S13]  /*38a0*/  ISETP.GE.AND P0, PT, R19, 0x1, PT ;  /* 0x000000011300780c */ /* 0x000fda0003f06270 */
[----:B------:R-:W-:Y:S05]  /*38b0*/  @P0 BRA `(.L_x_48) ;  /* 0x0000000000740947 */ /* 0x000fea0003800000 */
[----:B------:R-:W-:Y:S02]  /*38c0*/  ISETP.GE.AND P0, PT, R19, -0x18, PT ;  /* 0xffffffe81300780c */ /* 0x000fe40003f06270 */
[----:B------:R-:W-:-:S11]  /*38d0*/  LOP3.LUT R4, R4, 0x80000000, RZ, 0xc0, !PT ;  /* 0x8000000004047812 */ /* 0x000fd600078ec0ff */
[----:B------:R-:W-:Y:S05]  /*38e0*/  @!P0 BRA `(.L_x_48) ;  /* 0x0000000000688947 */ /* 0x000fea0003800000 */
[-CC-:B------:R-:W-:Y:S01]  /*38f0*/  FFMA.RZ R16, R9, R21.reuse, R18.reuse ;  /* 0x0000001509107223 */ /* 0x180fe2000000c012 */
[C---:B------:R-:W-:Y:S02]  /*3900*/  ISETP.NE.AND P3, PT, R19.reuse, RZ, PT ;  /* 0x000000ff1300720c */ /* 0x040fe40003f65270 */
[----:B------:R-:W-:Y:S02]  /*3910*/  ISETP.NE.AND P2, PT, R19, RZ, PT ;  /* 0x000000ff1300720c */ /* 0x000fe40003f45270 */
[----:B------:R-:W-:Y:S01]  /*3920*/  LOP3.LUT R17, R16, 0x7fffff, RZ, 0xc0, !PT ;  /* 0x007fffff10117812 */ /* 0x000fe200078ec0ff */
[CCC-:B------:R-:W-:Y:S01]  /*3930*/  FFMA.RP R16, R9.reuse, R21.reuse, R18.reuse ;  /* 0x0000001509107223 */ /* 0x1c0fe20000008012 */
[----:B------:R-:W-:Y:S01]  /*3940*/  FFMA.RM R9, R9, R21, R18 ;  /* 0x0000001509097223 */ /* 0x000fe20000004012 */
[----:B------:R-:W-:Y:S01]  /*3950*/  VIADD R18, R19, 0x20 ;  /* 0x0000002013127836 */ /* 0x000fe20000000000 */
[----:B------:R-:W-:Y:S01]  /*3960*/  LOP3.LUT R17, R17, 0x800000, RZ, 0xfc, !PT ;  /* 0x0080000011117812 */ /* 0x000fe200078efcff */
[----:B------:R-:W-:-:S02]  /*3970*/  IMAD.MOV R19, RZ, RZ, -R19 ;  /* 0x000000ffff137224 */ /* 0x000fc400078e0a13 */
[----:B------:R-:W-:Y:S02]  /*3980*/  FSETP.NEU.FTZ.AND P0, PT, R16, R9, PT ;  /* 0x000000091000720b */ /* 0x000fe40003f1d000 */
[----:B------:R-:W-:Y:S02]  /*3990*/  SHF.L.U32 R18, R17, R18, RZ ;  /* 0x0000001211127219 */ /* 0x000fe400000006ff */
[----:B------:R-:W-:Y:S02]  /*39a0*/  SEL R16, R19, RZ, P3 ;  /* 0x000000ff13107207 */ /* 0x000fe40001800000 */
[----:B------:R-:W-:Y:S02]  /*39b0*/  ISETP.NE.AND P2, PT, R18, RZ, P2 ;  /* 0x000000ff1200720c */ /* 0x000fe40001745270 */
[----:B------:R-:W-:Y:S02]  /*39c0*/  SHF.R.U32.HI R16, RZ, R16, R17 ;  /* 0x00000010ff107219 */ /* 0x000fe40000011611 */
[----:B------:R-:W-:-:S02]  /*39d0*/  PLOP3.LUT P0, PT, P0, P2, PT, 0xf8, 0x8f ;  /* 0x00000000008f781c */ /* 0x000fc40000705f70 */
[----:B------:R-:W-:Y:S02]  /*39e0*/  SHF.R.U32.HI R18, RZ, 0x1, R16 ;  /* 0x00000001ff127819 */ /* 0x000fe40000011610 */
[----:B------:R-:W-:-:S04]  /*39f0*/  SEL R9, RZ, 0x1, !P0 ;  /* 0x00000001ff097807 */ /* 0x000fc80004000000 */
[----:B------:R-:W-:-:S04]  /*3a00*/  LOP3.LUT R9, R9, 0x1, R18, 0xf8, !PT ;  /* 0x0000000109097812 */ /* 0x000fc800078ef812 */
[----:B------:R-:W-:-:S04]  /*3a10*/  LOP3.LUT R9, R9, R16, RZ, 0xc0, !PT ;  /* 0x0000001009097212 */ /* 0x000fc800078ec0ff */
[----:B------:R-:W-:-:S04]  /*3a20*/  IADD3 R9, PT, PT, R18, R9, RZ ;  /* 0x0000000912097210 */ /* 0x000fc80007ffe0ff */
[----:B------:R-:W-:Y:S01]  /*3a30*/  LOP3.LUT R4, R9, R4, RZ, 0xfc, !PT ;  /* 0x0000000409047212 */ /* 0x000fe200078efcff */
[----:B------:R-:W-:Y:S06]  /*3a40*/  BRA `(.L_x_48) ;  /* 0x0000000000107947 */ /* 0x000fec0003800000 */
.L_x_47:
[----:B------:R-:W-:-:S04]  /*3a50*/  LOP3.LUT R4, R4, 0x80000000, RZ, 0xc0, !PT ;  /* 0x8000000004047812 */ /* 0x000fc800078ec0ff */
[----:B------:R-:W-:Y:S01]  /*3a60*/  LOP3.LUT R4, R4, 0x7f800000, RZ, 0xfc, !PT ;  /* 0x7f80000004047812 */ /* 0x000fe200078efcff */
[----:B------:R-:W-:Y:S06]  /*3a70*/  BRA `(.L_x_48) ;  /* 0x0000000000047947 */ /* 0x000fec0003800000 */
.L_x_46:
[----:B------:R-:W-:-:S07]  /*3a80*/  IMAD R4, R17, 0x800000, R4 ;  /* 0x0080000011047824 */ /* 0x000fce00078e0204 */
.L_x_48:
[----:B------:R-:W-:Y:S05]  /*3a90*/  BSYNC.RECONVERGENT B2 ;  /* 0x0000000000027941 */ /* 0x000fea0003800200 */
.L_x_45:
[----:B------:R-:W-:Y:S05]  /*3aa0*/  BRA `(.L_x_49) ;  /* 0x0000000000207947 */ /* 0x000fea0003800000 */
.L_x_44:
[----:B------:R-:W-:-:S04]  /*3ab0*/  LOP3.LUT R4, R19, 0x80000000, R18, 0x48, !PT ;  /* 0x8000000013047812 */ /* 0x000fc800078e4812 */
[----:B------:R-:W-:Y:S01]  /*3ac0*/  LOP3.LUT R4, R4, 0x7f800000, RZ, 0xfc, !PT ;  /* 0x7f80000004047812 */ /* 0x000fe200078efcff */
[----:B------:R-:W-:Y:S06]  /*3ad0*/  BRA `(.L_x_49) ;  /* 0x0000000000147947 */ /* 0x000fec0003800000 */
.L_x_43:
[----:B------:R-:W-:Y:S01]  /*3ae0*/  LOP3.LUT R4, R19, 0x80000000, R18, 0x48, !PT ;  /* 0x8000000013047812 */ /* 0x000fe200078e4812 */
[----:B------:R-:W-:Y:S06]  /*3af0*/  BRA `(.L_x_49) ;  /* 0x00000000000c7947 */ /* 0x000fec0003800000 */
.L_x_42:
[----:B------:R-:W0:Y:S01]  /*3b00*/  MUFU.RSQ R4, -QNAN ;  /* 0xffc0000000047908 */ /* 0x000e220000001400 */
[----:B------:R-:W-:Y:S05]  /*3b10*/  BRA `(.L_x_49) ;  /* 0x0000000000047947 */ /* 0x000fea0003800000 */
.L_x_41:
[----:B------:R-:W-:-:S07]  /*3b20*/  FADD.FTZ R4, R4, R9 ;  /* 0x0000000904047221 */ /* 0x000fce0000010000 */
.L_x_49:
[----:B------:R-:W-:Y:S05]  /*3b30*/  BSYNC.RECONVERGENT B1 ;  /* 0x0000000000017941 */ /* 0x000fea0003800200 */
.L_x_39:
[----:B------:R-:W-:-:S04]  /*3b40*/  IMAD.MOV.U32 R9, RZ, RZ, 0x0 ;  /* 0x00000000ff097424 */ /* 0x000fc800078e00ff */
[----:B0-----:R-:W-:Y:S05]  /*3b50*/  RET.REL.NODEC R8 `(_ZN6caffe275_GLOBAL__N__51_tmpxft_00006b14_00000000_7_instance_norm_op_cpp1_ii_3a5338cc26InstanceNormGradientKernelEiiiiiiPKfS2_S2_S2_S2_S2_Pf) ;  /* 0xffffffc408287950 */ /* 0x001fea0003c3ffff */
.L_x_50:
        /* <DEDUP_REMOVED lines=10> */
.L_x_118:


//--------------------- .text._ZN6caffe275_GLOBAL__N__51_tmpxft_00006b14_00000000_7_instance_norm_op_cpp1_ii_3a5338cc18InstanceNormKernelEiiiiiiPKfS2_S2_S2_S2_Pf --------------------------
	.section	.text._ZN6caffe275_GLOBAL__N__51_tmpxft_00006b14_00000000_7_instance_norm_op_cpp1_ii_3a5338cc18InstanceNormKernelEiiiiiiPKfS2_S2_S2_S2_Pf,"ax",@progbits
	.align	128
        .global         _ZN6caffe275_GLOBAL__N__51_tmpxft_00006b14_00000000_7_instance_norm_op_cpp1_ii_3a5338cc18InstanceNormKernelEiiiiiiPKfS2_S2_S2_S2_Pf
        .type           _ZN6caffe275_GLOBAL__N__51_tmpxft_00006b14_00000000_7_instance_norm_op_cpp1_ii_3a5338cc18InstanceNormKernelEiiiiiiPKfS2_S2_S2_S2_Pf,@function
        .size           _ZN6caffe275_GLOBAL__N__51_tmpxft_00006b14_00000000_7_instance_norm_op_cpp1_ii_3a5338cc18InstanceNormKernelEiiiiiiPKfS2_S2_S2_S2_Pf,(.L_x_120 - _ZN6caffe275_GLOBAL__N__51_tmpxft_00006b14_00000000_7_instance_norm_op_cpp1_ii_3a5338cc18InstanceNormKernelEiiiiiiPKfS2_S2_S2_S2_Pf)
        .other          _ZN6caffe275_GLOBAL__N__51_tmpxft_00006b14_00000000_7_instance_norm_op_cpp1_ii_3a5338cc18InstanceNormKernelEiiiiiiPKfS2_S2_S2_S2_Pf,@"STO_CUDA_ENTRY STV_DEFAULT"
_ZN6caffe275_GLOBAL__N__51_tmpxft_00006b14_00000000_7_instance_norm_op_cpp1_ii_3a5338cc18InstanceNormKernelEiiiiiiPKfS2_S2_S2_S2_Pf:
.text._ZN6caffe275_GLOBAL__N__51_tmpxft_00006b14_00000000_7_instance_norm_op_cpp1_ii_3a5338cc18InstanceNormKernelEiiiiiiPKfS2_S2_S2_S2_Pf:
[----:B------:R-:W-:Y:S01]  /*0000*/  LDC R1, c[0x0][0x37c] ;  /* 0x0000df00ff017b82 */ /* 0x000fe20000000800 */
[----:B------:R-:W0:Y:S01]  /*0010*/  S2R R0, SR_CTAID.X ;  /* 0x0000000000007919 */ /* 0x000e220000002500 */
[----:B------:R-:W1:Y:S01]  /*0020*/  LDCU.64 UR6, c[0x0][0x380] ;  /* 0x00007000ff0677ac */ /* 0x000e620008000a00 */
[----:B------:R-:W0:Y:S01]  /*0030*/  S2R R3, SR_TID.X ;  /* 0x0000000000037919 */ /* 0x000e220000002100 */
[----:B------:R-:W2:Y:S01]  /*0040*/  LDCU UR9, c[0x0][0x388] ;  /* 0x00007100ff0977ac */ /* 0x000ea20008000800 */
[----:B------:R-:W0:Y:S01]  /*0050*/  LDCU UR5, c[0x0][0x360] ;  /* 0x00006c00ff0577ac */ /* 0x000e220008000800 */
[----:B-1----:R-:W-:-:S04]  /*0060*/  UIMAD UR4, UR7, UR6, URZ ;  /* 0x00000006070472a4 */ /* 0x002fc8000f8e02ff */
[----:B--2---:R-:W-:-:S04]  /*0070*/  UIMAD UR4, UR4, UR9, URZ ;  /* 0x00000009040472a4 */ /* 0x004fc8000f8e02ff */
[----:B------:R-:W-:Y:S01]  /*0080*/  USHF.R.S32.HI UR24, URZ, 0x1f, UR4 ;  /* 0x0000001fff187899 */ /* 0x000fe20008011404 */
[----:B0-----:R-:W-:-:S05]  /*0090*/  IMAD R0, R0, UR5, R3 ;  /* 0x0000000500007c24 */ /* 0x001fca000f8e0203 */
[----:B------:R-:W-:-:S04]  /*00a0*/  ISETP.GE.U32.AND P0, PT, R0, UR4, PT ;  /* 0x0000000400007c0c */ /* 0x000fc8000bf06070 */
[----:B------:R-:W-:-:S13]  /*00b0*/  ISETP.GE.U32.AND.EX P0, PT, RZ, UR24, PT, P0 ;  /* 0x00000018ff007c0c */ /* 0x000fda000bf06100 */
[----:B------:R-:W-:Y:S05]  /*00c0*/  @P0 EXIT ;  /* 0x000000000000094d */ /* 0x000fea0003800000 */
[----:B------:R-:W0:Y:S01]  /*00d0*/  LDCU UR6, c[0x0][0x370] ;  /* 0x00006e00ff0677ac */ /* 0x000e220008000800 */
[----:B------:R-:W-:Y:S01]  /*00e0*/  BSSY.RECONVERGENT B0, `(.L_x_51) ;  /* 0x0000095000007945 */ /* 0x000fe20003800200 */
[----:B------:R-:W-:Y:S01]  /*00f0*/  IMAD.MOV.U32 R4, RZ, RZ, RZ ;  /* 0x000000ffff047224 */ /* 0x000fe200078e00ff */
[----:B------:R-:W-:Y:S01]  /*0100*/  USHF.R.S32.HI UR8, URZ, 0x1f, UR7 ;  /* 0x0000001fff087899 */ /* 0x000fe20008011407 */
[----:B------:R-:W1:Y:S01]  /*0110*/  LDCU.64 UR10, c[0x0][0x358] ;  /* 0x00006b00ff0a77ac */ /* 0x000e620008000a00 */
[----:B------:R-:W2:Y:S01]  /*0120*/  LDCU UR28, c[0x0][0x388] ;  /* 0x00007100ff1c77ac */ /* 0x000ea20008000800 */
[----:B------:R-:W3:Y:S01]  /*0130*/  LDCU UR29, c[0x0][0x384] ;  /* 0x00007080ff1d77ac */ /* 0x000ee20008000800 */
[----:B------:R-:W4:Y:S01]  /*0140*/  LDCU UR25, c[0x0][0x38c] ;  /* 0x00007180ff1977ac */ /* 0x000f220008000800 */
[----:B------:R-:W1:Y:S01]  /*0150*/  LDCU.64 UR26, c[0x0][0x3c0] ;  /* 0x00007800ff1a77ac */ /* 0x000e620008000a00 */
[----:B------:R-:W1:Y:S01]  /*0160*/  LDCU.128 UR12, c[0x0][0x390] ;  /* 0x00007200ff0c77ac */ /* 0x000e620008000c00 */
[----:B------:R-:W1:Y:S01]  /*0170*/  LDCU.128 UR16, c[0x0][0x3b0] ;  /* 0x00007600ff1077ac */ /* 0x000e620008000c00 */
[----:B------:R-:W1:Y:S01]  /*0180*/  LDCU.128 UR20, c[0x0][0x3a0] ;  /* 0x00007400ff1477ac */ /* 0x000e620008000c00 */
[----:B------:R-:W-:-:S02]  /*0190*/  USHF.R.S32.HI UR7, URZ, 0x1f, UR9 ;  /* 0x0000001fff077899 */ /* 0x000fc40008011409 */
[----:B0-----:R-:W-:-:S12]  /*01a0*/  UIMAD UR5, UR5, UR6, URZ ;  /* 0x00000006050572a4 */ /* 0x001fd8000f8e02ff */
.L_x_58:
[----:B------:R-:W-:Y:S01]  /*01b0*/  LOP3.LUT R2, R4, UR7, RZ, 0xfc, !PT ;  /* 0x0000000704027c12 */ /* 0x000fe2000f8efcff */
[----:B------:R-:W-:Y:S03]  /*01c0*/  BSSY.RECONVERGENT B1, `(.L_x_52) ;  /* 0x000002c000017945 */ /* 0x000fe60003800200 */
[----:B------:R-:W-:-:S13]  /*01d0*/  ISETP.NE.U32.AND P0, PT, R2, RZ, PT ;  /* 0x000000ff0200720c */ /* 0x000fda0003f05070 */
[----:B------:R-:W-:Y:S05]  /*01e0*/  @!P0 BRA `(.L_x_53) ;  /* 0x0000000000488947 */ /* 0x000fea0003800000 */
[----:B------:R-:W0:Y:S01]  /*01f0*/  LDCU UR6, c[0x0][0x388] ;  /* 0x00007100ff0677ac */ /* 0x000e220008000800 */
[----:B------:R-:W-:Y:S01]  /*0200*/  IMAD.MOV.U32 R10, RZ, RZ, R0 ;  /* 0x000000ffff0a7224 */ /* 0x000fe200078e0000 */
[----:B------:R-:W-:Y:S01]  /*0210*/  MOV R13, R4 ;  /* 0x00000004000d7202 */ /* 0x000fe20000000f00 */
[----:B------:R-:W-:Y:S01]  /*0220*/  IMAD.U32 R5, RZ, RZ, UR7 ;  /* 0x00000007ff057e24 */ /* 0x000fe2000f8e00ff */
[----:B------:R-:W-:Y:S01]  /*0230*/  MOV R12, 0x260 ;  /* 0x00000260000c7802 */ /* 0x000fe20000000f00 */
[----:B0-----:R-:W-:-:S07]  /*0240*/  IMAD.U32 R11, RZ, RZ, UR6 ;  /* 0x00000006ff0b7e24 */ /* 0x001fce000f8e00ff */
[----:B-1234-:R-:W-:Y:S05]  /*0250*/  CALL.REL.NOINC `($__internal_4_$__cuda_sm20_div_u64) ;  /* 0x0000000400fc7944 */ /* 0x01efea0003c00000 */
[----:B------:R-:W0:Y:S01]  /*0260*/  LDCU UR6, c[0x0][0x388] ;  /* 0x00007100ff0677ac */ /* 0x000e220008000800 */
[----:B------:R-:W-:Y:S01]  /*0270*/  IMAD.MOV.U32 R10, RZ, RZ, R8 ;  /* 0x000000ffff0a7224 */ /* 0x000fe200078e0008 */
[----:B------:R-:W-:Y:S01]  /*0280*/  MOV R5, R0 ;  /* 0x0000000000057202 */ /* 0x000fe20000000f00 */
[----:B------:R-:W-:Y:S01]  /*0290*/  IMAD.MOV.U32 R9, RZ, RZ, R4 ;  /* 0x000000ffff097224 */ /* 0x000fe200078e0004 */
[----:B------:R-:W-:Y:S01]  /*02a0*/  MOV R8, 0x2e0 ;  /* 0x000002e000087802 */ /* 0x000fe20000000f00 */
[----:B------:R-:W-:Y:S01]  /*02b0*/  IMAD.U32 R7, RZ, RZ, UR7 ;  /* 0x00000007ff077e24 */ /* 0x000fe2000f8e00ff */
[----:B0-----:R-:W-:-:S07]  /*02c0*/  MOV R6, UR6 ;  /* 0x0000000600067c02 */ /* 0x001fce0008000f00 */
[----:B------:R-:W-:Y:S05]  /*02d0*/  CALL.REL.NOINC `($__internal_5_$__cuda_sm20_rem_u64) ;  /* 0x0000000800f07944 */ /* 0x000fea0003c00000 */
[----:B------:R-:W-:Y:S01]  /*02e0*/  IMAD.MOV.U32 R2, RZ, RZ, R6 ;  /* 0x000000ffff027224 */ /* 0x000fe200078e0006 */
[----:B------:R-:W-:Y:S01]  /*02f0*/  MOV R3, R7 ;  /* 0x0000000700037202 */ /* 0x000fe20000000f00 */
[----:B------:R-:W-:Y:S06]  /*0300*/  BRA `(.L_x_54) ;  /* 0x00000000005c7947 */ /* 0x000fec0003800000 */
.L_x_53:
[----:B--2---:R-:W0:Y:S01]  /*0310*/  I2F.U32.RP R5, UR28 ;  /* 0x0000001c00057d06 */ /* 0x004e220008209000 */
[----:B------:R-:W-:-:S07]  /*0320*/  MOV R11, RZ ;  /* 0x000000ff000b7202 */ /* 0x000fce0000000f00 */
[----:B0-----:R-:W0:Y:S02]  /*0330*/  MUFU.RCP R5, R5 ;  /* 0x0000000500057308 */ /* 0x001e240000001000 */
[----:B0-----:R-:W-:-:S06]  /*0340*/  VIADD R2, R5, 0xffffffe ;  /* 0x0ffffffe05027836 */ /* 0x001fcc0000000000 */
[----:B------:R0:W2:Y:S02]  /*0350*/  F2I.FTZ.U32.TRUNC.NTZ R3, R2 ;  /* 0x0000000200037305 */ /* 0x0000a4000021f000 */
[----:B0-----:R-:W-:Y:S02]  /*0360*/  HFMA2 R2, -RZ, RZ, 0, 0 ;  /* 0x00000000ff027431 */ /* 0x001fe400000001ff */
[----:B--2---:R-:W-:-:S04]  /*0370*/  IMAD.MOV R7, RZ, RZ, -R3 ;  /* 0x000000ffff077224 */ /* 0x004fc800078e0a03 */
[----:B------:R-:W-:-:S04]  /*0380*/  IMAD R7, R7, UR28, RZ ;  /* 0x0000001c07077c24 */ /* 0x000fc8000f8e02ff */
[----:B------:R-:W-:Y:S01]  /*0390*/  IMAD.HI.U32 R3, R3, R7, R2 ;  /* 0x0000000703037227 */ /* 0x000fe200078e0002 */
[----:B------:R-:W-:-:S05]  /*03a0*/  LOP3.LUT R2, RZ, UR28, RZ, 0x33, !PT ;  /* 0x0000001cff027c12 */ /* 0x000fca000f8e33ff */
[----:B------:R-:W-:-:S04]  /*03b0*/  IMAD.HI.U32 R3, R3, R0, RZ ;  /* 0x0000000003037227 */ /* 0x000fc800078e00ff */
[----:B------:R-:W-:-:S04]  /*03c0*/  IMAD.MOV R7, RZ, RZ, -R3 ;  /* 0x000000ffff077224 */ /* 0x000fc800078e0a03 */
[----:B------:R-:W-:-:S05]  /*03d0*/  IMAD R6, R7, UR28, R0 ;  /* 0x0000001c07067c24 */ /* 0x000fca000f8e0200 */
[----:B------:R-:W-:-:S13]  /*03e0*/  ISETP.GE.U32.AND P0, PT, R6, UR28, PT ;  /* 0x0000001c06007c0c */ /* 0x000fda000bf06070 */
[----:B------:R-:W-:Y:S01]  /*03f0*/  @P0 VIADD R6, R6, -UR28 ;  /* 0x8000001c06060c36 */ /* 0x000fe20008000000 */
[----:B------:R-:W-:Y:S02]  /*0400*/  @P0 IADD3 R3, PT, PT, R3, 0x1, RZ ;  /* 0x0000000103030810 */ /* 0x000fe40007ffe0ff */
[----:B------:R-:W-:Y:S02]  /*0410*/  ISETP.NE.U32.AND P0, PT, RZ, UR28, PT ;  /* 0x0000001cff007c0c */ /* 0x000fe4000bf05070 */
[----:B------:R-:W-:-:S13]  /*0420*/  ISETP.GE.U32.AND P1, PT, R6, UR28, PT ;  /* 0x0000001c06007c0c */ /* 0x000fda000bf26070 */
[----:B------:R-:W-:Y:S02]  /*0430*/  @P1 VIADD R3, R3, 0x1 ;  /* 0x0000000103031836 */ /* 0x000fe40000000000 */
[----:B------:R-:W-:-:S03]  /*0440*/  @P1 VIADD R6, R6, -UR28 ;  /* 0x8000001c06061c36 */ /* 0x000fc60008000000 */
[C---:B------:R-:W-:Y:S01]  /*0450*/  SEL R10, R2.reuse, R3, !P0 ;  /* 0x00000003020a7207 */ /* 0x040fe20004000000 */
[----:B------:R-:W-:Y:S01]  /*0460*/  IMAD.MOV.U32 R3, RZ, RZ, RZ ;  /* 0x000000ffff037224 */ /* 0x000fe200078e00ff */
[----:B------:R-:W-:-:S07]  /*0470*/  SEL R2, R2, R6, !P0 ;  /* 0x0000000602027207 */ /* 0x000fce0004000000 */
.L_x_54:
[----:B-1-34-:R-:W-:Y:S05]  /*0480*/  BSYNC.RECONVERGENT B1 ;  /* 0x0000000000017941 */ /* 0x01afea0003800200 */
.L_x_52:
[----:B------:R-:W0:Y:S01]  /*0490*/  LDCU UR6, c[0x0][0x384] ;  /* 0x00007080ff0677ac */ /* 0x000e220008000800 */
[----:B------:R-:W-:Y:S01]  /*04a0*/  IMAD.MOV.U32 R5, RZ, RZ, R10 ;  /* 0x000000ffff057224 */ /* 0x000fe200078e000a */
[----:B------:R-:W-:Y:S01]  /*04b0*/  MOV R9, R11 ;  /* 0x0000000b00097202 */ /* 0x000fe20000000f00 */
[----:B------:R-:W-:Y:S01]  /*04c0*/  IMAD.U32 R7, RZ, RZ, UR8 ;  /* 0x00000008ff077e24 */ /* 0x000fe2000f8e00ff */
[----:B------:R-:W-:Y:S01]  /*04d0*/  MOV R8, 0x500 ;  /* 0x0000050000087802 */ /* 0x000fe20000000f00 */
[----:B0-----:R-:W-:-:S07]  /*04e0*/  IMAD.U32 R6, RZ, RZ, UR6 ;  /* 0x00000006ff067e24 */ /* 0x001fce000f8e00ff */
[----:B------:R-:W-:Y:S05]  /*04f0*/  CALL.REL.NOINC `($__internal_5_$__cuda_sm20_rem_u64) ;  /* 0x0000000800687944 */ /* 0x000fea0003c00000 */
[----:B------:R-:W-:Y:S01]  /*0500*/  LOP3.LUT R5, R11, UR8, RZ, 0xfc, !PT ;  /* 0x000000080b057c12 */ /* 0x000fe2000f8efcff */
[----:B------:R-:W-:Y:S03]  /*0510*/  BSSY.RECONVERGENT B1, `(.L_x_55) ;  /* 0x000001e000017945 */ /* 0x000fe60003800200 */
[----:B------:R-:W-:-:S13]  /*0520*/  ISETP.NE.U32.AND P0, PT, R5, RZ, PT ;  /* 0x000000ff0500720c */ /* 0x000fda0003f05070 */
[----:B------:R-:W-:Y:S05]  /*0530*/  @!P0 BRA `(.L_x_56) ;  /* 0x0000000000208947 */ /* 0x000fea0003800000 */
[----:B------:R-:W0:Y:S01]  /*0540*/  LDCU UR6, c[0x0][0x384] ;  /* 0x00007080ff0677ac */ /* 0x000e220008000800 */
[----:B------:R-:W-:Y:S01]  /*0550*/  MOV R13, R11 ;  /* 0x0000000b000d7202 */ /* 0x000fe20000000f00 */
[----:B------:R-:W-:Y:S01]  /*0560*/  IMAD.U32 R5, RZ, RZ, UR8 ;  /* 0x00000008ff057e24 */ /* 0x000fe2000f8e00ff */
[----:B------:R-:W-:Y:S01]  /*0570*/  MOV R12, 0x5a0 ;  /* 0x000005a0000c7802 */ /* 0x000fe20000000f00 */
[----:B0-----:R-:W-:-:S07]  /*0580*/  IMAD.U32 R11, RZ, RZ, UR6 ;  /* 0x00000006ff0b7e24 */ /* 0x001fce000f8e00ff */
[----:B------:R-:W-:Y:S05]  /*0590*/  CALL.REL.NOINC `($__internal_4_$__cuda_sm20_div_u64) ;  /* 0x00000004002c7944 */ /* 0x000fea0003c00000 */
[----:B------:R-:W-:Y:S01]  /*05a0*/  MOV R9, R11 ;  /* 0x0000000b00097202 */ /* 0x000fe20000000f00 */
[----:B------:R-:W-:Y:S06]  /*05b0*/  BRA `(.L_x_57) ;  /* 0x00000000004c7947 */ /* 0x000fec0003800000 */
.L_x_56:
[----:B------:R-:W0:Y:S01]  /*05c0*/  I2F.U32.RP R5, UR29 ;  /* 0x0000001d00057d06 */ /* 0x000e220008209000 */
[----:B------:R-:W-:-:S07]  /*05d0*/  ISETP.NE.U32.AND P2, PT, RZ, UR29, PT ;  /* 0x0000001dff007c0c */ /* 0x000fce000bf45070 */
[----:B0-----:R-:W0:Y:S02]  /*05e0*/  MUFU.RCP R5, R5 ;  /* 0x0000000500057308 */ /* 0x001e240000001000 */
[----:B0-----:R-:W-:-:S06]  /*05f0*/  VIADD R8, R5, 0xffffffe ;  /* 0x0ffffffe05087836 */ /* 0x001fcc0000000000 */
[----:B------:R0:W1:Y:S02]  /*0600*/  F2I.FTZ.U32.TRUNC.NTZ R9, R8 ;  /* 0x0000000800097305 */ /* 0x000064000021f000 */
[----:B0-----:R-:W-:Y:S02]  /*0610*/  HFMA2 R8, -RZ, RZ, 0, 0 ;  /* 0x00000000ff087431 */ /* 0x001fe400000001ff */
[----:B-1----:R-:W-:-:S04]  /*0620*/  IMAD.MOV R11, RZ, RZ, -R9 ;  /* 0x000000ffff0b7224 */ /* 0x002fc800078e0a09 */
[----:B------:R-:W-:-:S04]  /*0630*/  IMAD R11, R11, UR29, RZ ;  /* 0x0000001d0b0b7c24 */ /* 0x000fc8000f8e02ff */
[----:B------:R-:W-:-:S06]  /*0640*/  IMAD.HI.U32 R9, R9, R11, R8 ;  /* 0x0000000b09097227 */ /* 0x000fcc00078e0008 */
[----:B------:R-:W-:-:S04]  /*0650*/  IMAD.HI.U32 R8, R9, R10, RZ ;  /* 0x0000000a09087227 */ /* 0x000fc800078e00ff */
[----:B------:R-:W-:-:S04]  /*0660*/  IMAD.MOV R9, RZ, RZ, -R8 ;  /* 0x000000ffff097224 */ /* 0x000fc800078e0a08 */
[----:B------:R-:W-:Y:S02]  /*0670*/  IMAD R10, R9, UR29, R10 ;  /* 0x0000001d090a7c24 */ /* 0x000fe4000f8e020a */
[----:B------:R-:W-:-:S03]  /*0680*/  IMAD.MOV.U32 R9, RZ, RZ, RZ ;  /* 0x000000ffff097224 */ /* 0x000fc600078e00ff */
[----:B------:R-:W-:-:S13]  /*0690*/  ISETP.GE.U32.AND P0, PT, R10, UR29, PT ;  /* 0x0000001d0a007c0c */ /* 0x000fda000bf06070 */
[----:B------:R-:W-:Y:S01]  /*06a0*/  @P0 IADD3 R10, PT, PT, R10, -UR29, RZ ;  /* 0x8000001d0a0a0c10 */ /* 0x000fe2000fffe0ff */
[----:B------:R-:W-:-:S03]  /*06b0*/  @P0 VIADD R8, R8, 0x1 ;  /* 0x0000000108080836 */ /* 0x000fc60000000000 */
[----:B------:R-:W-:-:S13]  /*06c0*/  ISETP.GE.U32.AND P1, PT, R10, UR29, PT ;  /* 0x0000001d0a007c0c */ /* 0x000fda000bf26070 */
[----:B------:R-:W-:Y:S02]  /*06d0*/  @P1 IADD3 R8, PT, PT, R8, 0x1, RZ ;  /* 0x0000000108081810 */ /* 0x000fe40007ffe0ff */
[----:B------:R-:W-:-:S07]  /*06e0*/  @!P2 LOP3.LUT R8, RZ, UR29, RZ, 0x33, !PT ;  /* 0x0000001dff08ac12 */ /* 0x000fce000f8e33ff */
.L_x_57:
[----:B------:R-:W-:Y:S05]  /*06f0*/  BSYNC.RECONVERGENT B1 ;  /* 0x0000000000017941 */ /* 0x000fea0003800200 */
.L_x_55:
[----:B------:R-:W-:Y:S02]  /*0700*/  USHF.R.S32.HI UR6, URZ, 0x1f, UR13 ;  /* 0x0000001fff067899 */ /* 0x000fe4000801140d */
[----:B------:R-:W-:Y:S01]  /*0710*/  IMAD R3, R3, UR13, RZ ;  /* 0x0000000d03037c24 */ /* 0x000fe2000f8e02ff */
[----:B------:R-:W-:Y:S01]  /*0720*/  USHF.R.S32.HI UR9, URZ, 0x1f, UR12 ;  /* 0x0000001fff097899 */ /* 0x000fe2000801140c */
[----:B------:R-:W-:Y:S01]  /*0730*/  IMAD.WIDE.U32 R10, R2, UR13, RZ ;  /* 0x0000000d020a7c25 */ /* 0x000fe2000f8e00ff */
[----:B------:R-:W-:-:S03]  /*0740*/  SHF.L.U32 R12, R6, 0x2, RZ ;  /* 0x00000002060c7819 */ /* 0x000fc600000006ff */
[----:B------:R-:W-:Y:S01]  /*0750*/  IMAD R3, R2, UR6, R3 ;  /* 0x0000000602037c24 */ /* 0x000fe2000f8e0203 */
[----:B------:R-:W-:Y:S01]  /*0760*/  USHF.R.S32.HI UR6, URZ, 0x1f, UR25 ;  /* 0x0000001fff067899 */ /* 0x000fe20008011419 */
[C---:B------:R-:W-:Y:S02]  /*0770*/  IMAD R13, R9.reuse, UR29, RZ ;  /* 0x0000001d090d7c24 */ /* 0x040fe4000f8e02ff */
[----:B------:R-:W-:Y:S01]  /*0780*/  IMAD R9, R9, UR25, RZ ;  /* 0x0000001909097c24 */ /* 0x000fe2000f8e02ff */
[----:B------:R-:W-:Y:S01]  /*0790*/  IADD3 R11, PT, PT, R11, R3, RZ ;  /* 0x000000030b0b7210 */ /* 0x000fe20007ffe0ff */
[----:B------:R-:W-:Y:S02]  /*07a0*/  IMAD R3, R7, UR12, RZ ;  /* 0x0000000c07037c24 */ /* 0x000fe4000f8e02ff */
[----:B------:R-:W-:Y:S02]  /*07b0*/  IMAD R13, R8, UR8, R13 ;  /* 0x00000008080d7c24 */ /* 0x000fe4000f8e020d */
[----:B------:R-:W-:-:S02]  /*07c0*/  IMAD R5, R6, UR9, R3 ;  /* 0x0000000906057c24 */ /* 0x000fc4000f8e0203 */
[----:B------:R-:W-:-:S04]  /*07d0*/  IMAD.WIDE.U32 R10, R6, UR12, R10 ;  /* 0x0000000c060a7c25 */ /* 0x000fc8000f8e000a */
[----:B------:R-:W-:-:S04]  /*07e0*/  IMAD.WIDE.U32 R2, R8, UR29, R6 ;  /* 0x0000001d08027c25 */ /* 0x000fc8000f8e0006 */
[----:B------:R-:W-:Y:S01]  /*07f0*/  IMAD.IADD R11, R11, 0x1, R5 ;  /* 0x000000010b0b7824 */ /* 0x000fe200078e0205 */
[----:B------:R-:W-:Y:S01]  /*0800*/  IADD3 R13, PT, PT, R3, R13, RZ ;  /* 0x0000000d030d7210 */ /* 0x000fe20007ffe0ff */
[----:B------:R-:W-:Y:S01]  /*0810*/  IMAD R9, R8, UR6, R9 ;  /* 0x0000000608097c24 */ /* 0x000fe2000f8e0209 */
[----:B------:R-:W-:Y:S01]  /*0820*/  SHF.L.U64.HI R5, R6, 0x2, R7 ;  /* 0x0000000206057819 */ /* 0x000fe20000010207 */
[----:B------:R-:W-:Y:S01]  /*0830*/  IMAD.WIDE.U32 R10, R8, UR25, R10 ;  /* 0x00000019080a7c25 */ /* 0x000fe2000f8e000a */
[----:B------:R-:W-:-:S03]  /*0840*/  SHF.L.U64.HI R13, R2, 0x2, R13 ;  /* 0x00000002020d7819 */ /* 0x000fc6000001020d */
[----:B------:R-:W-:Y:S01]  /*0850*/  IMAD.SHL.U32 R3, R2, 0x4, RZ ;  /* 0x0000000402037824 */ /* 0x000fe200078e00ff */
[----:B------:R-:W-:Y:S01]  /*0860*/  IADD3 R15, PT, PT, R11, R9, RZ ;  /* 0x000000090b0f7210 */ /* 0x000fe20007ffe0ff */
[----:B------:R-:W-:-:S03]  /*0870*/  IMAD.SHL.U32 R14, R10, 0x4, RZ ;  /* 0x000000040a0e7824 */ /* 0x000fc600078e00ff */
[----:B------:R-:W-:Y:S02]  /*0880*/  IADD3 R8, P0, PT, R3, UR16, RZ ;  /* 0x0000001003087c10 */ /* 0x000fe4000ff1e0ff */
[----:B------:R-:W-:Y:S02]  /*0890*/  SHF.L.U64.HI R15, R10, 0x2, R15 ;  /* 0x000000020a0f7819 */ /* 0x000fe4000001020f */
[----:B------:R-:W-:Y:S02]  /*08a0*/  IADD3 R2, P1, PT, R14, UR14, RZ ;  /* 0x0000000e0e027c10 */ /* 0x000fe4000ff3e0ff */
[----:B------:R-:W-:Y:S02]  /*08b0*/  IADD3.X R9, PT, PT, R13, UR17, RZ, P0, !PT ;  /* 0x000000110d097c10 */ /* 0x000fe400087fe4ff */
[----:B------:R-:W-:Y:S02]  /*08c0*/  IADD3 R6, P0, PT, R3, UR18, RZ ;  /* 0x0000001203067c10 */ /* 0x000fe4000ff1e0ff */
[----:B------:R-:W-:Y:S01]  /*08d0*/  IADD3.X R3, PT, PT, R15, UR15, RZ, P1, !PT ;  /* 0x0000000f0f037c10 */ /* 0x000fe20008ffe4ff */
[----:B------:R-:W2:Y:S01]  /*08e0*/  LDG.E R8, desc[UR10][R8.64] ;  /* 0x0000000a08087981 */ /* 0x000ea2000c1e1900 */
[----:B------:R-:W-:-:S02]  /*08f0*/  IADD3 R10, P1, PT, R12, UR20, RZ ;  /* 0x000000140c0a7c10 */ /* 0x000fc4000ff3e0ff */
[----:B------:R-:W-:Y:S02]  /*0900*/  IADD3 R12, P2, PT, R12, UR22, RZ ;  /* 0x000000160c0c7c10 */ /* 0x000fe4000ff5e0ff */
[----:B------:R-:W-:Y:S01]  /*0910*/  IADD3.X R7, PT, PT, R13, UR19, RZ, P0, !PT ;  /* 0x000000130d077c10 */ /* 0x000fe200087fe4ff */
[----:B------:R-:W2:Y:S01]  /*0920*/  LDG.E R3, desc[UR10][R2.64] ;  /* 0x0000000a02037981 */ /* 0x000ea2000c1e1900 */
[C---:B------:R-:W-:Y:S02]  /*0930*/  IADD3.X R11, PT, PT, R5.reuse, UR21, RZ, P1, !PT ;  /* 0x00000015050b7c10 */ /* 0x040fe40008ffe4ff */
[----:B------:R-:W-:Y:S01]  /*0940*/  IADD3.X R13, PT, PT, R5, UR23, RZ, P2, !PT ;  /* 0x00000017050d7c10 */ /* 0x000fe200097fe4ff */
[----:B------:R-:W3:Y:S04]  /*0950*/  LDG.E R6, desc[UR10][R6.64] ;  /* 0x0000000a06067981 */ /* 0x000ee8000c1e1900 */
[----:B------:R-:W4:Y:S04]  /*0960*/  LDG.E R10, desc[UR10][R10.64] ;  /* 0x0000000a0a0a7981 */ /* 0x000f28000c1e1900 */
[----:B------:R-:W4:Y:S01]  /*0970*/  LDG.E R12, desc[UR10][R12.64] ;  /* 0x0000000a0c0c7981 */ /* 0x000f22000c1e1900 */
[----:B--2---:R-:W-:Y:S01]  /*0980*/  FADD R5, -R8, R3 ;  /* 0x0000000308057221 */ /* 0x004fe20000000100 */
[----:B------:R-:W-:-:S03]  /*0990*/  IADD3 R8, P0, PT, R14, UR26, RZ ;  /* 0x0000001a0e087c10 */ /* 0x000fc6000ff1e0ff */
[----:B---3--:R-:W-:Y:S01]  /*09a0*/  FMUL R5, R5, R6 ;  /* 0x0000000605057220 */ /* 0x008fe20000400000 */
[----:B------:R-:W-:Y:S02]  /*09b0*/  IADD3.X R9, PT, PT, R15, UR27, RZ, P0, !PT ;  /* 0x0000001b0f097c10 */ /* 0x000fe400087fe4ff */
[----:B------:R-:W-:Y:S01]  /*09c0*/  IADD3 R0, P0, PT, R0, UR5, RZ ;  /* 0x0000000500007c10 */ /* 0x000fe2000ff1e0ff */
[----:B----4-:R-:W-:-:S04]  /*09d0*/  FFMA R5, R5, R10, R12 ;  /* 0x0000000a05057223 */ /* 0x010fc8000000000c */
[----:B------:R-:W-:Y:S01]  /*09e0*/  IMAD.X R4, RZ, RZ, R4, P0 ;  /* 0x000000ffff047224 */ /* 0x000fe200000e0604 */
[----:B------:R-:W-:Y:S01]  /*09f0*/  ISETP.GE.U32.AND P0, PT, R0, UR4, PT ;  /* 0x0000000400007c0c */ /* 0x000fe2000bf06070 */
[----:B------:R0:W-:Y:S03]  /*0a00*/  STG.E desc[UR10][R8.64], R5 ;  /* 0x0000000508007986 */ /* 0x0001e6000c10190a */
[----:B------:R-:W-:-:S13]  /*0a10*/  ISETP.GE.U32.AND.EX P0, PT, R4, UR24, PT, P0 ;  /* 0x0000001804007c0c */ /* 0x000fda000bf06100 */
[----:B0-----:R-:W-:Y:S05]  /*0a20*/  @!P0 BRA `(.L_x_58) ;  /* 0xfffffff400e08947 */ /* 0x001fea000383ffff */
[----:B------:R-:W-:Y:S05]  /*0a30*/  BSYNC.RECONVERGENT B0 ;  /* 0x0000000000007941 */ /* 0x000fea0003800200 */
.L_x_51:
[----:B------:R-:W-:Y:S05]  /*0a40*/  EXIT ;  /* 0x000000000000794d */ /* 0x000fea0003800000 */
        .weak           $__internal_4_$__cuda_sm20_div_u64
        .type           $__internal_4_$__cuda_sm20_div_u64,@function
        .size           $__internal_4_$__cuda_sm20_div_u64,($__internal_5_$__cuda_sm20_rem_u64 - $__internal_4_$__cuda_sm20_div_u64)
$__internal_4_$__cuda_sm20_div_u64:
[----:B------:R-:W-:Y:S01]  /*0a50*/  MOV R16, R11 ;  /* 0x0000000b00107202 */ /* 0x000fe20000000f00 */
[----:B------:R-:W-:-:S05]  /*0a60*/  IMAD.MOV.U32 R17, RZ, RZ, R5 ;  /* 0x000000ffff117224 */ /* 0x000fca00078e0005 */
[----:B------:R-:W0:Y:S08]  /*0a70*/  I2F.U64.RP R16, R16 ;  /* 0x0000001000107312 */ /* 0x000e300000309000 */
[----:B0-----:R-:W0:Y:S02]  /*0a80*/  MUFU.RCP R8, R16 ;  /* 0x0000001000087308 */ /* 0x001e240000001000 */
[----:B0-----:R-:W-:-:S06]  /*0a90*/  IADD3 R8, PT, PT, R8, 0x1ffffffe, RZ ;  /* 0x1ffffffe08087810 */ /* 0x001fcc0007ffe0ff */
[----:B------:R-:W0:Y:S02]  /*0aa0*/  F2I.U64.TRUNC R8, R8 ;  /* 0x0000000800087311 */ /* 0x000e24000020d800 */
[----:B0-----:R-:W-:-:S04]  /*0ab0*/  IMAD.WIDE.U32 R14, R8, R11, RZ ;  /* 0x0000000b080e7225 */ /* 0x001fc800078e00ff */
[----:B------:R-:W-:Y:S01]  /*0ac0*/  IMAD R15, R8, R5, R15 ;  /* 0x00000005080f7224 */ /* 0x000fe200078e020f */
[----:B------:R-:W-:-:S03]  /*0ad0*/  IADD3 R19, P0, PT, RZ, -R14, RZ ;  /* 0x8000000eff137210 */ /* 0x000fc60007f1e0ff */
[----:B------:R-:W-:Y:S02]  /*0ae0*/  IMAD R15, R9, R11, R15 ;  /* 0x0000000b090f7224 */ /* 0x000fe400078e020f */
[----:B------:R-:W-:-:S04]  /*0af0*/  IMAD.HI.U32 R14, R8, R19, RZ ;  /* 0x00000013080e7227 */ /* 0x000fc800078e00ff */
[----:B------:R-:W-:Y:S01]  /*0b00*/  IMAD.X R21, RZ, RZ, ~R15, P0 ;  /* 0x000000ffff157224 */ /* 0x000fe200000e0e0f */
[----:B------:R-:W-:-:S03]  /*0b10*/  MOV R15, R8 ;  /* 0x00000008000f7202 */ /* 0x000fc60000000f00 */
[-C--:B------:R-:W-:Y:S02]  /*0b20*/  IMAD R17, R9, R21.reuse, RZ ;  /* 0x0000001509117224 */ /* 0x080fe400078e02ff */
[----:B------:R-:W-:-:S04]  /*0b30*/  IMAD.WIDE.U32 R14, P0, R8, R21, R14 ;  /* 0x00000015080e7225 */ /* 0x000fc8000780000e */
[----:B------:R-:W-:-:S04]  /*0b40*/  IMAD.HI.U32 R21, R9, R21, RZ ;  /* 0x0000001509157227 */ /* 0x000fc800078e00ff */
[----:B------:R-:W-:-:S05]  /*0b50*/  IMAD.HI.U32 R14, P1, R9, R19, R14 ;  /* 0x00000013090e7227 */ /* 0x000fca000782000e */
[----:B------:R-:W-:Y:S01]  /*0b60*/  IADD3 R15, P2, PT, R17, R14, RZ ;  /* 0x0000000e110f7210 */ /* 0x000fe20007f5e0ff */
[----:B------:R-:W-:-:S04]  /*0b70*/  IMAD.X R14, R21, 0x1, R9, P0 ;  /* 0x00000001150e7824 */ /* 0x000fc800000e0609 */
[----:B------:R-:W-:Y:S01]  /*0b80*/  IMAD.WIDE.U32 R8, R15, R11, RZ ;  /* 0x0000000b0f087225 */ /* 0x000fe200078e00ff */
[----:B------:R-:W-:-:S03]  /*0b90*/  IADD3.X R16, PT, PT, RZ, RZ, R14, P2, P1 ;  /* 0x000000ffff107210 */ /* 0x000fc600017e240e */
[----:B------:R-:W-:Y:S01]  /*0ba0*/  IMAD R9, R15, R5, R9 ;  /* 0x000000050f097224 */ /* 0x000fe200078e0209 */
[----:B------:R-:W-:-:S03]  /*0bb0*/  IADD3 R17, P0, PT, RZ, -R8, RZ ;  /* 0x80000008ff117210 */ /* 0x000fc60007f1e0ff */
[----:B------:R-:W-:Y:S02]  /*0bc0*/  IMAD R9, R16, R11, R9 ;  /* 0x0000000b10097224 */ /* 0x000fe400078e0209 */
[----:B------:R-:W-:-:S03]  /*0bd0*/  IMAD.HI.U32 R14, R15, R17, RZ ;  /* 0x000000110f0e7227 */ /* 0x000fc600078e00ff */
[----:B------:R-:W-:-:S05]  /*0be0*/  IADD3.X R9, PT, PT, RZ, ~R9, RZ, P0, !PT ;  /* 0x80000009ff097210 */ /* 0x000fca00007fe4ff */
[----:B------:R-:W-:-:S04]  /*0bf0*/  IMAD.WIDE.U32 R14, P0, R15, R9, R14 ;  /* 0x000000090f0e7225 */ /* 0x000fc8000780000e */
[C---:B------:R-:W-:Y:S02]  /*0c00*/  IMAD R8, R16.reuse, R9, RZ ;  /* 0x0000000910087224 */ /* 0x040fe400078e02ff */
[----:B------:R-:W-:-:S04]  /*0c10*/  IMAD.HI.U32 R15, P1, R16, R17, R14 ;  /* 0x00000011100f7227 */ /* 0x000fc8000782000e */
[----:B------:R-:W-:Y:S01]  /*0c20*/  IMAD.HI.U32 R9, R16, R9, RZ ;  /* 0x0000000910097227 */ /* 0x000fe200078e00ff */
[----:B------:R-:W-:-:S03]  /*0c30*/  IADD3 R15, P2, PT, R8, R15, RZ ;  /* 0x0000000f080f7210 */ /* 0x000fc60007f5e0ff */
[----:B------:R-:W-:Y:S02]  /*0c40*/  IMAD.X R16, R9, 0x1, R16, P0 ;  /* 0x0000000109107824 */ /* 0x000fe400000e0610 */
[----:B------:R-:W-:Y:S02]  /*0c50*/  HFMA2 R9, -RZ, RZ, 0, 0 ;  /* 0x00000000ff097431 */ /* 0x000fe400000001ff */
[----:B------:R-:W-:Y:S01]  /*0c60*/  IMAD.HI.U32 R8, R15, R10, RZ ;  /* 0x0000000a0f087227 */ /* 0x000fe200078e00ff */
[----:B------:R-:W-:-:S05]  /*0c70*/  IADD3.X R16, PT, PT, RZ, RZ, R16, P2, P1 ;  /* 0x000000ffff107210 */ /* 0x000fca00017e2410 */
[----:B------:R-:W-:-:S04]  /*0c80*/  IMAD.HI.U32 R14, R16, R13, RZ ;  /* 0x0000000d100e7227 */ /* 0x000fc800078e00ff */
[----:B------:R-:W-:-:S04]  /*0c90*/  IMAD.WIDE.U32 R8, R15, R13, R8 ;  /* 0x0000000d0f087225 */ /* 0x000fc800078e0008 */
[C---:B------:R-:W-:Y:S02]  /*0ca0*/  IMAD R15, R16.reuse, R13, RZ ;  /* 0x0000000d100f7224 */ /* 0x040fe400078e02ff */
[----:B------:R-:W-:-:S04]  /*0cb0*/  IMAD.HI.U32 R8, P0, R16, R10, R8 ;  /* 0x0000000a10087227 */ /* 0x000fc80007800008 */
[----:B------:R-:W-:Y:S01]  /*0cc0*/  IMAD.X R14, RZ, RZ, R14, P0 ;  /* 0x000000ffff0e7224 */ /* 0x000fe200000e060e */
[----:B------:R-:W-:-:S04]  /*0cd0*/  IADD3 R16, P1, PT, R15, R8, RZ ;  /* 0x000000080f107210 */ /* 0x000fc80007f3e0ff */
[----:B------:R-:W-:Y:S01]  /*0ce0*/  IADD3.X R14, PT, PT, RZ, R14, RZ, P1, !PT ;  /* 0x0000000eff0e7210 */ /* 0x000fe20000ffe4ff */
[----:B------:R-:W-:-:S04]  /*0cf0*/  IMAD.WIDE.U32 R8, R16, R11, RZ ;  /* 0x0000000b10087225 */ /* 0x000fc800078e00ff */
[----:B------:R-:W-:Y:S01]  /*0d00*/  IMAD R9, R16, R5, R9 ;  /* 0x0000000510097224 */ /* 0x000fe200078e0209 */
[----:B------:R-:W-:-:S03]  /*0d10*/  IADD3 R18, P1, PT, -R8, R10, RZ ;  /* 0x0000000a08127210 */ /* 0x000fc60007f3e1ff */
[-C--:B------:R-:W-:Y:S01]  /*0d20*/  IMAD R8, R14, R11.reuse, R9 ;  /* 0x0000000b0e087224 */ /* 0x080fe200078e0209 */
[----:B------:R-:W-:-:S03]  /*0d30*/  ISETP.GE.U32.AND P0, PT, R18, R11, PT ;  /* 0x0000000b1200720c */ /* 0x000fc60003f06070 */
[----:B------:R-:W-:Y:S01]  /*0d40*/  IMAD.X R20, R13, 0x1, ~R8, P1 ;  /* 0x000000010d147824 */ /* 0x000fe200008e0e08 */
[----:B------:R-:W-:Y:S02]  /*0d50*/  IADD3 R9, P1, PT, R16, 0x1, RZ ;  /* 0x0000000110097810 */ /* 0x000fe40007f3e0ff */
[----:B------:R-:W-:Y:S02]  /*0d60*/  IADD3 R8, P2, PT, -R11, R18, RZ ;  /* 0x000000120b087210 */ /* 0x000fe40007f5e1ff */
[----:B------:R-:W-:Y:S01]  /*0d70*/  ISETP.GE.U32.AND.EX P0, PT, R20, R5, PT, P0 ;  /* 0x000000051400720c */ /* 0x000fe20003f06100 */
[----:B------:R-:W-:Y:S01]  /*0d80*/  IMAD.X R13, RZ, RZ, R14, P1 ;  /* 0x000000ffff0d7224 */ /* 0x000fe200008e060e */
[----:B------:R-:W-:Y:S02]  /*0d90*/  IADD3.X R10, PT, PT, ~R5, R20, RZ, P2, !PT ;  /* 0x00000014050a7210 */ /* 0x000fe400017fe5ff */
[----:B------:R-:W-:Y:S02]  /*0da0*/  SEL R8, R8, R18, P0 ;  /* 0x0000001208087207 */ /* 0x000fe40000000000 */
[----:B------:R-:W-:-:S02]  /*0db0*/  SEL R9, R9, R16, P0 ;  /* 0x0000001009097207 */ /* 0x000fc40000000000 */
[----:B------:R-:W-:Y:S02]  /*0dc0*/  SEL R10, R10, R20, P0 ;  /* 0x000000140a0a7207 */ /* 0x000fe40000000000 */
[----:B------:R-:W-:Y:S01]  /*0dd0*/  SEL R14, R13, R14, P0 ;  /* 0x0000000e0d0e7207 */ /* 0x000fe20000000000 */
[----:B------:R-:W-:Y:S01]  /*0de0*/  IMAD.MOV.U32 R13, RZ, RZ, 0x0 ;  /* 0x00000000ff0d7424 */ /* 0x000fe200078e00ff */
[----:B------:R-:W-:Y:S02]  /*0df0*/  ISETP.GE.U32.AND P0, PT, R8, R11, PT ;  /* 0x0000000b0800720c */ /* 0x000fe40003f06070 */
[----:B------:R-:W-:Y:S02]  /*0e00*/  IADD3 R8, P2, PT, R9, 0x1, RZ ;  /* 0x0000000109087810 */ /* 0x000fe40007f5e0ff */
[----:B------:R-:W-:Y:S02]  /*0e10*/  ISETP.NE.U32.AND P1, PT, R11, RZ, PT ;  /* 0x000000ff0b00720c */ /* 0x000fe40003f25070 */
[----:B------:R-:W-:-:S02]  /*0e20*/  ISETP.GE.U32.AND.EX P0, PT, R10, R5, PT, P0 ;  /* 0x000000050a00720c */ /* 0x000fc40003f06100 */
[-C--:B------:R-:W-:Y:S02]  /*0e30*/  IADD3.X R11, PT, PT, RZ, R14.reuse, RZ, P2, !PT ;  /* 0x0000000eff0b7210 */ /* 0x080fe400017fe4ff */
[----:B------:R-:W-:Y:S02]  /*0e40*/  ISETP.NE.AND.EX P1, PT, R5, RZ, PT, P1 ;  /* 0x000000ff0500720c */ /* 0x000fe40003f25310 */
[----:B------:R-:W-:Y:S02]  /*0e50*/  SEL R8, R8, R9, P0 ;  /* 0x0000000908087207 */ /* 0x000fe40000000000 */
[----:B------:R-:W-:Y:S02]  /*0e60*/  SEL R11, R11, R14, P0 ;  /* 0x0000000e0b0b7207 */ /* 0x000fe40000000000 */
[----:B------:R-:W-:Y:S02]  /*0e70*/  SEL R8, R8, 0xffffffff, P1 ;  /* 0xffffffff08087807 */ /* 0x000fe40000800000 */
[----:B------:R-:W-:Y:S01]  /*0e80*/  SEL R11, R11, 0xffffffff, P1 ;  /* 0xffffffff0b0b7807 */ /* 0x000fe20000800000 */
[----:B------:R-:W-:Y:S06]  /*0e90*/  RET.REL.NODEC R12 `(_ZN6caffe275_GLOBAL__N__51_tmpxft_00006b14_00000000_7_instance_norm_op_cpp1_ii_3a5338cc18InstanceNormKernelEiiiiiiPKfS2_S2_S2_S2_Pf) ;  /* 0xfffffff00c587950 */ /* 0x000fec0003c3ffff */
        .weak           $__internal_5_$__cuda_sm20_rem_u64
        .type           $__internal_5_$__cuda_sm20_rem_u64,@function
        .size           $__internal_5_$__cuda_sm20_rem_u64,(.L_x_120 - $__internal_5_$__cuda_sm20_rem_u64)
$__internal_5_$__cuda_sm20_rem_u64:
        /* <DEDUP_REMOVED lines=29> */
[----:B------:R-:W-:Y:S02]  /*1070*/  HFMA2 R13, -RZ, RZ, 0, 0 ;  /* 0x00000000ff0d7431 */ /* 0x000fe400000001ff */
[----:B------:R-:W-:Y:S02]  /*1080*/  IMAD.X R17, R12, 0x1, R17, P0 ;  /* 0x000000010c117824 */ /* 0x000fe400000e0611 */
        /* <DEDUP_REMOVED lines=8> */
[----:B------:R-:W-:-:S03]  /*1110*/  IMAD.WIDE.U32 R12, R15, R6, RZ ;  /* 0x000000060f0c7225 */ /* 0x000fc600078e00ff */
[----:B------:R-:W-:Y:S01]  /*1120*/  IADD3.X R17, PT, PT, RZ, R14, RZ, P1, !PT ;  /* 0x0000000eff117210 */ /* 0x000fe20000ffe4ff */
[----:B------:R-:W-:Y:S01]  /*1130*/  IMAD R15, R15, R7, R13 ;  /* 0x000000070f0f7224 */ /* 0x000fe200078e020d */
[----:B------:R-:W-:-:S03]  /*1140*/  IADD3 R5, P1, PT, -R12, R5, RZ ;  /* 0x000000050c057210 */ /* 0x000fc60007f3e1ff */
[-C--:B------:R-:W-:Y:S01]  /*1150*/  IMAD R12, R17, R6.reuse, R15 ;  /* 0x00000006110c7224 */ /* 0x080fe200078e020f */
[----:B------:R-:W-:-:S03]  /*1160*/  ISETP.GE.U32.AND P0, PT, R5, R6, PT ;  /* 0x000000060500720c */ /* 0x000fc60003f06070 */
[----:B------:R-:W-:Y:S01]  /*1170*/  IMAD.X R14, R9, 0x1, ~R12, P1 ;  /* 0x00000001090e7824 */ /* 0x000fe200008e0e0c */
[----:B------:R-:W-:-:S04]  /*1180*/  IADD3 R13, P1, PT, -R6, R5, RZ ;  /* 0x00000005060d7210 */ /* 0x000fc80007f3e1ff */
[----:B------:R-:W-:Y:S02]  /*1190*/  ISETP.GE.U32.AND.EX P0, PT, R14, R7, PT, P0 ;  /* 0x000000070e00720c */ /* 0x000fe40003f06100 */
[-C--:B------:R-:W-:Y:S02]  /*11a0*/  IADD3.X R12, PT, PT, ~R7, R14.reuse, RZ, P1, !PT ;  /* 0x0000000e070c7210 */ /* 0x080fe40000ffe5ff */
[----:B------:R-:W-:Y:S02]  /*11b0*/  SEL R13, R13, R5, P0 ;  /* 0x000000050d0d7207 */ /* 0x000fe40000000000 */
[----:B------:R-:W-:Y:S02]  /*11c0*/  SEL R12, R12, R14, P0 ;  /* 0x0000000e0c0c7207 */ /* 0x000fe40000000000 */
[----:B------:R-:W-:Y:S02]  /*11d0*/  IADD3 R5, P2, PT, -R6, R13, RZ ;  /* 0x0000000d06057210 */ /* 0x000fe40007f5e1ff */
[----:B------:R-:W-:-:S02]  /*11e0*/  ISETP.GE.U32.AND P0, PT, R13, R6, PT ;  /* 0x000000060d00720c */ /* 0x000fc40003f06070 */
[----:B------:R-:W-:Y:S01]  /*11f0*/  ISETP.NE.U32.AND P1, PT, R6, RZ, PT ;  /* 0x000000ff0600720c */ /* 0x000fe20003f25070 */
[C---:B------:R-:W-:Y:S01]  /*1200*/  IMAD.X R9, R12.reuse, 0x1, ~R7, P2 ;  /* 0x000000010c097824 */ /* 0x040fe200010e0e07 */
[----:B------:R-:W-:Y:S02]  /*1210*/  ISETP.GE.U32.AND.EX P0, PT, R12, R7, PT, P0 ;  /* 0x000000070c00720c */ /* 0x000fe40003f06100 */
[----:B------:R-:W-:Y:S02]  /*1220*/  ISETP.NE.AND.EX P1, PT, R7, RZ, PT, P1 ;  /* 0x000000ff0700720c */ /* 0x000fe40003f25310 */
[----:B------:R-:W-:Y:S02]  /*1230*/  SEL R7, R9, R12, P0 ;  /* 0x0000000c09077207 */ /* 0x000fe40000000000 */
[----:B------:R-:W-:Y:S02]  /*1240*/  MOV R9, 0x0 ;  /* 0x0000000000097802 */ /* 0x000fe40000000f00 */
[----:B------:R-:W-:-:S02]  /*1250*/  SEL R6, R5, R13, P0 ;  /* 0x0000000d05067207 */ /* 0x000fc40000000000 */
[----:B------:R-:W-:Y:S02]  /*1260*/  SEL R7, R7, 0xffffffff, P1 ;  /* 0xffffffff07077807 */ /* 0x000fe40000800000 */
[----:B------:R-:W-:Y:S01]  /*1270*/  SEL R6, R6, 0xffffffff, P1 ;  /* 0xffffffff06067807 */ /* 0x000fe20000800000 */
[----:B------:R-:W-:Y:S06]  /*1280*/  RET.REL.NODEC R8 `(_ZN6caffe275_GLOBAL__N__51_tmpxft_00006b14_00000000_7_instance_norm_op_cpp1_ii_3a5338cc18InstanceNormKernelEiiiiiiPKfS2_S2_S2_S2_Pf) ;  /* 0xffffffec085c7950 */ /* 0x000fec0003c3ffff */
.L_x_59:
        /* <DEDUP_REMOVED lines=15> */
.L_x_120:


//--------------------- .text._ZN6caffe275_GLOBAL__N__51_tmpxft_00006b14_00000000_7_instance_norm_op_cpp1_ii_3a5338cc26InstanceNormInvStdevKernelEiiiiiifPKfS2_Pf --------------------------
	.section	.text._ZN6caffe275_GLOBAL__N__51_tmpxft_00006b14_00000000_7_instance_norm_op_cpp1_ii_3a5338cc26InstanceNormInvStdevKernelEiiiiiifPKfS2_Pf,"ax",@progbits
	.align	128
        .global         _ZN6caffe275_GLOBAL__N__51_tmpxft_00006b14_00000000_7_instance_norm_op_cpp1_ii_3a5338cc26InstanceNormInvStdevKernelEiiiiiifPKfS2_Pf
        .type           _ZN6caffe275_GLOBAL__N__51_tmpxft_00006b14_00000000_7_instance_norm_op_cpp1_ii_3a5338cc26InstanceNormInvStdevKernelEiiiiiifPKfS2_Pf,@function
        .size           _ZN6caffe275_GLOBAL__N__51_tmpxft_00006b14_00000000_7_instance_norm_op_cpp1_ii_3a5338cc26InstanceNormInvStdevKernelEiiiiiifPKfS2_Pf,(.L_x_125 - _ZN6caffe275_GLOBAL__N__51_tmpxft_00006b14_00000000_7_instance_norm_op_cpp1_ii_3a5338cc26InstanceNormInvStdevKernelEiiiiiifPKfS2_Pf)
        .other          _ZN6caffe275_GLOBAL__N__51_tmpxft_00006b14_00000000_7_instance_norm_op_cpp1_ii_3a5338cc26InstanceNormInvStdevKernelEiiiiiifPKfS2_Pf,@"STO_CUDA_ENTRY STV_DEFAULT"
_ZN6caffe275_GLOBAL__N__51_tmpxft_00006b14_00000000_7_instance_norm_op_cpp1_ii_3a5338cc26InstanceNormInvStdevKernelEiiiiiifPKfS2_Pf:
.text._ZN6caffe275_GLOBAL__N__51_tmpxft_00006b14_00000000_7_instance_norm_op_cpp1_ii_3a5338cc26InstanceNormInvStdevKernelEiiiiiifPKfS2_Pf:
[----:B------:R-:W-:Y:S01]  /*0000*/  LDC R1, c[0x0][0x37c] ;  /* 0x0000df00ff017b82 */ /* 0x000fe20000000800 */
[----:B------:R-:W0:Y:S01]  /*0010*/  S2R R7, SR_CTAID.X ;  /* 0x0000000000077919 */ /* 0x000e220000002500 */
[----:B------:R-:W1:Y:S01]  /*0020*/  LDCU.64 UR4, c[0x0][0x380] ;  /* 0x00007000ff0477ac */ /* 0x000e620008000a00 */
[----:B------:R-:W0:Y:S01]  /*0030*/  S2R R0, SR_TID.X ;  /* 0x0000000000007919 */ /* 0x000e220000002100 */
[----:B------:R-:W0:Y:S01]  /*0040*/  LDCU UR7, c[0x0][0x360] ;  /* 0x00006c00ff0777ac */ /* 0x000e220008000800 */
[----:B-1----:R-:W-:-:S04]  /*0050*/  UIMAD UR6, UR5, UR4, URZ ;  /* 0x00000004050672a4 */ /* 0x002fc8000f8e02ff */
[----:B------:R-:W-:Y:S01]  /*0060*/  USHF.R.S32.HI UR12, URZ, 0x1f, UR6 ;  /* 0x0000001fff0c7899 */ /* 0x000fe20008011406 */
[----:B0-----:R-:W-:-:S05]  /*0070*/  IMAD R7, R7, UR7, R0 ;  /* 0x0000000707077c24 */ /* 0x001fca000f8e0200 */
[----:B------:R-:W-:-:S04]  /*0080*/  ISETP.GE.U32.AND P0, PT, R7, UR6, PT ;  /* 0x0000000607007c0c */ /* 0x000fc8000bf06070 */
[----:B------:R-:W-:-:S13]  /*0090*/  ISETP.GE.U32.AND.EX P0, PT, RZ, UR12, PT, P0 ;  /* 0x0000000cff007c0c */ /* 0x000fda000bf06100 */
[----:B------:R-:W-:Y:S05]  /*00a0*/  @P0 EXIT ;  /* 0x000000000000094d */ /* 0x000fea0003800000 */
[----:B------:R-:W0:Y:S01]  /*00b0*/  LDCU UR9, c[0x0][0x394] ;  /* 0x00007280ff0977ac */ /* 0x000e220008000800 */
[----:B------:R-:W-:Y:S01]  /*00c0*/  IMAD.MOV.U32 R8, RZ, RZ, RZ ;  /* 0x000000ffff087224 */ /* 0x000fe200078e00ff */
[----:B------:R-:W1:Y:S01]  /*00d0*/  LDCU UR14, c[0x0][0x388] ;  /* 0x00007100ff0e77ac */ /* 0x000e620008000800 */
[----:B------:R-:W2:Y:S01]  /*00e0*/  LDCU UR4, c[0x0][0x370] ;  /* 0x00006e00ff0477ac */ /* 0x000ea20008000800 */
[----:B------:R-:W-:Y:S01]  /*00f0*/  USHF.R.S32.HI UR5, URZ, 0x1f, UR5 ;  /* 0x0000001fff057899 */ /* 0x000fe20008011405 */
[----:B------:R-:W3:Y:S01]  /*0100*/  LDCU.64 UR10, c[0x0][0x358] ;  /* 0x00006b00ff0a77ac */ /* 0x000ee20008000a00 */
[----:B0-----:R-:W-:Y:S02]  /*0110*/  USHF.R.S32.HI UR8, URZ, 0x1f, UR9 ;  /* 0x0000001fff087899 */ /* 0x001fe40008011409 */
[----:B------:R-:W-:Y:S01]  /*0120*/  USHF.L.U32 UR13, UR9, 0x2, URZ ;  /* 0x00000002090d7899 */ /* 0x000fe200080006ff */
[----:B-1----:R-:W-:Y:S01]  /*0130*/  I2FP.F32.S32 R6, UR14 ;  /* 0x0000000e00067c45 */ /* 0x002fe20008201400 */
[----:B------:R-:W-:-:S02]  /*0140*/  USHF.L.U64.HI UR8, UR9, 0x2, UR8 ;  /* 0x0000000209087899 */ /* 0x000fc40008010208 */
[----:B--23--:R-:W-:-:S12]  /*0150*/  UIMAD UR7, UR7, UR4, URZ ;  /* 0x00000004070772a4 */ /* 0x00cfd8000f8e02ff */
.L_x_75:
[----:B------:R-:W-:Y:S01]  /*0160*/  LOP3.LUT R0, R8, UR5, RZ, 0xfc, !PT ;  /* 0x0000000508007c12 */ /* 0x000fe2000f8efcff */
[----:B------:R-:W-:Y:S03]  /*0170*/  BSSY.RECONVERGENT B0, `(.L_x_60) ;  /* 0x0000022000007945 */ /* 0x000fe60003800200 */
[----:B------:R-:W-:-:S13]  /*0180*/  ISETP.NE.U32.AND P0, PT, R0, RZ, PT ;  /* 0x000000ff0000720c */ /* 0x000fda0003f05070 */
[----:B------:R-:W-:Y:S05]  /*0190*/  @!P0 BRA `(.L_x_61) ;  /* 0x00000000001c8947 */ /* 0x000fea0003800000 */
[----:B------:R-:W-:-:S07]  /*01a0*/  MOV R0, 0x1c0 ;  /* 0x000001c000007802 */ /* 0x000fce0000000f00 */
[----:B------:R-:W-:Y:S05]  /*01b0*/  CALL.REL.NOINC `($__internal_6_$__cuda_sm20_div_u64) ;  /* 0x0000000800b07944 */ /* 0x000fea0003c00000 */
[----:B------:R-:W-:Y:S01]  /*01c0*/  IMAD.MOV.U32 R2, RZ, RZ, R4 ;  /* 0x000000ffff027224 */ /* 0x000fe200078e0004 */
[----:B------:R-:W-:Y:S01]  /*01d0*/  MOV R0, 0x200 ;  /* 0x0000020000007802 */ /* 0x000fe20000000f00 */
[----:B------:R-:W-:-:S07]  /*01e0*/  IMAD.MOV.U32 R3, RZ, RZ, R5 ;  /* 0x000000ffff037224 */ /* 0x000fce00078e0005 */
[----:B------:R-:W-:Y:S05]  /*01f0*/  CALL.REL.NOINC `($__internal_8_$__cuda_sm20_rem_u64) ;  /* 0x0000001000847944 */ /* 0x000fea0003c00000 */
[----:B------:R-:W-:Y:S05]  /*0200*/  BRA `(.L_x_62) ;  /* 0x0000000000607947 */ /* 0x000fea0003800000 */
.L_x_61:
[----:B------:R-:W0:Y:S02]  /*0210*/  LDCU UR4, c[0x0][0x384] ;  /* 0x00007080ff0477ac */ /* 0x000e240008000800 */
[----:B0-----:R-:W0:Y:S01]  /*0220*/  I2F.U32.RP R0, UR4 ;  /* 0x0000000400007d06 */ /* 0x001e220008209000 */
[----:B------:R-:W-:-:S07]  /*0230*/  LOP3.LUT R11, RZ, UR4, RZ, 0x33, !PT ;  /* 0x00000004ff0b7c12 */ /* 0x000fce000f8e33ff */
[----:B0-----:R-:W0:Y:S02]  /*0240*/  MUFU.RCP R0, R0 ;  /* 0x0000000000007308 */ /* 0x001e240000001000 */
[----:B0-----:R-:W-:-:S06]  /*0250*/  VIADD R2, R0, 0xffffffe ;  /* 0x0ffffffe00027836 */ /* 0x001fcc0000000000 */
[----:B------:R0:W1:Y:S02]  /*0260*/  F2I.FTZ.U32.TRUNC.NTZ R3, R2 ;  /* 0x0000000200037305 */ /* 0x000064000021f000 */
[----:B0-----:R-:W-:Y:S01]  /*0270*/  IMAD.MOV.U32 R2, RZ, RZ, RZ ;  /* 0x000000ffff027224 */ /* 0x001fe200078e00ff */
[----:B-1----:R-:W-:-:S05]  /*0280*/  IADD3 R5, PT, PT, RZ, -R3, RZ ;  /* 0x80000003ff057210 */ /* 0x002fca0007ffe0ff */
[----:B------:R-:W-:-:S04]  /*0290*/  IMAD R5, R5, UR4, RZ ;  /* 0x0000000405057c24 */ /* 0x000fc8000f8e02ff */
[----:B------:R-:W-:-:S06]  /*02a0*/  IMAD.HI.U32 R4, R3, R5, R2 ;  /* 0x0000000503047227 */ /* 0x000fcc00078e0002 */
        /* <DEDUP_REMOVED lines=12> */
[----:B------:R-:W-:Y:S01]  /*0370*/  SEL R10, R11, R10, !P0 ;  /* 0x0000000a0b0a7207 */ /* 0x000fe20004000000 */
[----:B------:R-:W-:-:S07]  /*0380*/  HFMA2 R11, -RZ, RZ, 0, 0 ;  /* 0x00000000ff0b7431 */ /* 0x000fce00000001ff */
.L_x_62:
[----:B------:R-:W-:Y:S05]  /*0390*/  BSYNC.RECONVERGENT B0 ;  /* 0x0000000000007941 */ /* 0x000fea0003800200 */
.L_x_60:
[----:B------:R-:W0:Y:S01]  /*03a0*/  LDCU.64 UR14, c[0x0][0x3b0] ;  /* 0x00007600ff0e77ac */ /* 0x000e220008000a00 */
[C---:B------:R-:W-:Y:S01]  /*03b0*/  IMAD.SHL.U32 R0, R7.reuse, 0x4, RZ ;  /* 0x0000000407007824 */ /* 0x040fe200078e00ff */
[----:B------:R-:W-:Y:S01]  /*03c0*/  SHF.L.U64.HI R15, R7, 0x2, R8 ;  /* 0x00000002070f7819 */ /* 0x000fe20000010208 */
[----:B------:R-:W1:Y:S01]  /*03d0*/  LDCU.64 UR20, c[0x0][0x388] ;  /* 0x00007100ff1477ac */ /* 0x000e620008000a00 */
[----:B------:R-:W2:Y:S02]  /*03e0*/  LDCU UR9, c[0x0][0x390] ;  /* 0x00007200ff0977ac */ /* 0x000ea40008000800 */
[----:B0-----:R-:W-:-:S04]  /*03f0*/  IADD3 R4, P0, PT, R0, UR14, RZ ;  /* 0x0000000e00047c10 */ /* 0x001fc8000ff1e0ff */
[----:B------:R-:W-:Y:S01]  /*0400*/  IADD3.X R5, PT, PT, R15, UR15, RZ, P0, !PT ;  /* 0x0000000f0f057c10 */ /* 0x000fe200087fe4ff */
[----:B-1----:R-:W-:Y:S02]  /*0410*/  USHF.R.S32.HI UR4, URZ, 0x1f, UR21 ;  /* 0x0000001fff047899 */ /* 0x002fe40008011415 */
[----:B------:R-:W-:Y:S01]  /*0420*/  IMAD R3, R3, UR21, RZ ;  /* 0x0000001503037c24 */ /* 0x000fe2000f8e02ff */
[----:B------:R-:W-:Y:S01]  /*0430*/  UISETP.GE.AND UP0, UPT, UR20, 0x1, UPT ;  /* 0x000000011400788c */ /* 0x000fe2000bf06270 */
[----:B------:R0:W-:Y:S02]  /*0440*/  STG.E desc[UR10][R4.64], RZ ;  /* 0x000000ff04007986 */ /* 0x0001e4000c10190a */
[C---:B------:R-:W-:Y:S01]  /*0450*/  IMAD R9, R2.reuse, UR4, R3 ;  /* 0x0000000402097c24 */ /* 0x040fe2000f8e0203 */
[----:B--2---:R-:W-:Y:S01]  /*0460*/  USHF.R.S32.HI UR4, URZ, 0x1f, UR9 ;  /* 0x0000001fff047899 */ /* 0x004fe20008011409 */
[----:B------:R-:W-:-:S04]  /*0470*/  IMAD.WIDE.U32 R2, R2, UR21, RZ ;  /* 0x0000001502027c25 */ /* 0x000fc8000f8e00ff */
[----:B------:R-:W-:Y:S02]  /*0480*/  IMAD.IADD R3, R3, 0x1, R9 ;  /* 0x0000000103037824 */ /* 0x000fe400078e0209 */
[----:B------:R-:W-:Y:S02]  /*0490*/  IMAD R9, R11, UR9, RZ ;  /* 0x000000090b097c24 */ /* 0x000fe4000f8e02ff */
[----:B------:R-:W-:-:S04]  /*04a0*/  IMAD.WIDE.U32 R12, R10, UR9, R2 ;  /* 0x000000090a0c7c25 */ /* 0x000fc8000f8e0002 */
[----:B------:R-:W-:Y:S02]  /*04b0*/  IMAD R9, R10, UR4, R9 ;  /* 0x000000040a097c24 */ /* 0x000fe4000f8e0209 */
[----:B------:R-:W-:Y:S01]  /*04c0*/  IMAD.MOV.U32 R3, RZ, RZ, RZ ;  /* 0x000000ffff037224 */ /* 0x000fe200078e00ff */
[----:B0-----:R-:W-:Y:S06]  /*04d0*/  BRA.U !UP0, `(.L_x_63) ;  /* 0x00000005082c7547 */ /* 0x001fec000b800000 */
[----:B------:R-:W0:Y:S01]  /*04e0*/  LDCU.128 UR16, c[0x0][0x3a0] ;  /* 0x00007400ff1077ac */ /* 0x000e220008000c00 */
[----:B------:R-:W-:Y:S01]  /*04f0*/  IADD3 R9, PT, PT, R13, R9, RZ ;  /* 0x000000090d097210 */ /* 0x000fe20007ffe0ff */
[----:B------:R-:W-:Y:S01]  /*0500*/  IMAD.MOV.U32 R3, RZ, RZ, RZ ;  /* 0x000000ffff037224 */ /* 0x000fe200078e00ff */
[----:B------:R-:W-:Y:S01]  /*0510*/  UMOV UR4, URZ ;  /* 0x000000ff00047c82 */ /* 0x000fe20008000000 */
[----:B------:R-:W-:Y:S02]  /*0520*/  UPLOP3.LUT UP0, UPT, UPT, UPT, UPT, 0x80, 0x8 ;  /* 0x000000000008789c */ /* 0x000fe40003f0f070 */
[----:B------:R-:W-:-:S04]  /*0530*/  UIADD3 UR9, UPT, UPT, -UR4, UR20, URZ ;  /* 0x0000001404097290 */ /* 0x000fc8000fffe1ff */
[----:B------:R-:W-:Y:S01]  /*0540*/  UISETP.GT.AND UP1, UPT, UR9, 0x3, UPT ;  /* 0x000000030900788c */ /* 0x000fe2000bf24270 */
[----:B0-----:R-:W-:Y:S02]  /*0550*/  IADD3 R10, P1, PT, R0, UR18, RZ ;  /* 0x00000012000a7c10 */ /* 0x001fe4000ff3e0ff */
[C---:B------:R-:W-:Y:S02]  /*0560*/  LEA R14, P0, R12.reuse, UR16, 0x2 ;  /* 0x000000100c0e7c11 */ /* 0x040fe4000f8010ff */
[----:B------:R-:W-:Y:S02]  /*0570*/  IADD3.X R11, PT, PT, R15, UR19, RZ, P1, !PT ;  /* 0x000000130f0b7c10 */ /* 0x000fe40008ffe4ff */
[----:B------:R-:W-:Y:S02]  /*0580*/  LEA.HI.X R15, R12, UR17, R9, 0x2, P0 ;  /* 0x000000110c0f7c11 */ /* 0x000fe400080f1409 */
[----:B------:R-:W-:Y:S07]  /*0590*/  BRA.U !UP1, `(.L_x_64) ;  /* 0x00000001098c7547 */ /* 0x000fee000b800000 */
[----:B------:R-:W-:Y:S02]  /*05a0*/  UIADD3 UR9, UPT, UPT, UR20, -0x3, URZ ;  /* 0xfffffffd14097890 */ /* 0x000fe4000fffe0ff */
[----:B------:R-:W-:-:S11]  /*05b0*/  UPLOP3.LUT UP0, UPT, UPT, UPT, UPT, 0x40, 0x4 ;  /* 0x000000000004789c */ /* 0x000fd60003f0e870 */
.L_x_65:
[----:B------:R-:W-:Y:S01]  /*05c0*/  IMAD.MOV.U32 R12, RZ, RZ, R14 ;  /* 0x000000ffff0c7224 */ /* 0x000fe200078e000e */
[----:B------:R-:W2:Y:S01]  /*05d0*/  LDG.E R0, desc[UR10][R10.64] ;  /* 0x0000000a0a007981 */ /* 0x000ea2000c1e1900 */
[----:B------:R-:W-:-:S05]  /*05e0*/  IMAD.MOV.U32 R13, RZ, RZ, R15 ;  /* 0x000000ffff0d7224 */ /* 0x000fca00078e000f */
[----:B------:R-:W2:Y:S01]  /*05f0*/  LDG.E R9, desc[UR10][R12.64] ;  /* 0x0000000a0c097981 */ /* 0x000ea2000c1e1900 */
[----:B------:R-:W-:-:S04]  /*0600*/  IADD3 R14, P0, PT, R14, UR13, RZ ;  /* 0x0000000d0e0e7c10 */ /* 0x000fc8000ff1e0ff */
[----:B------:R-:W-:Y:S01]  /*0610*/  IADD3.X R15, PT, PT, R15, UR8, RZ, P0, !PT ;  /* 0x000000080f0f7c10 */ /* 0x000fe200087fe4ff */
[----:B--2---:R-:W-:-:S04]  /*0620*/  FADD R0, -R0, R9 ;  /* 0x0000000900007221 */ /* 0x004fc80000000100 */
[----:B0-----:R-:W-:-:S05]  /*0630*/  FFMA R3, R0, R0, R3 ;  /* 0x0000000000037223 */ /* 0x001fca0000000003 */
[----:B------:R0:W-:Y:S04]  /*0640*/  STG.E desc[UR10][R4.64], R3 ;  /* 0x0000000304007986 */ /* 0x0001e8000c10190a */
[----:B------:R-:W2:Y:S04]  /*0650*/  LDG.E R9, desc[UR10][R14.64] ;  /* 0x0000000a0e097981 */ /* 0x000ea8000c1e1900 */
[----:B------:R-:W2:Y:S01]  /*0660*/  LDG.E R0, desc[UR10][R10.64] ;  /* 0x0000000a0a007981 */ /* 0x000ea2000c1e1900 */
[----:B------:R-:W-:-:S04]  /*0670*/  IADD3 R16, P0, PT, R14, UR13, RZ ;  /* 0x0000000d0e107c10 */ /* 0x000fc8000ff1e0ff */
[----:B------:R-:W-:Y:S01]  /*0680*/  IADD3.X R17, PT, PT, R15, UR8, RZ, P0, !PT ;  /* 0x000000080f117c10 */ /* 0x000fe200087fe4ff */
[----:B--2---:R-:W-:-:S04]  /*0690*/  FADD R0, -R0, R9 ;  /* 0x0000000900007221 */ /* 0x004fc80000000100 */
[----:B------:R-:W-:-:S05]  /*06a0*/  FFMA R9, R0, R0, R3 ;  /* 0x0000000000097223 */ /* 0x000fca0000000003 */
[----:B------:R-:W-:Y:S04]  /*06b0*/  STG.E desc[UR10][R4.64], R9 ;  /* 0x0000000904007986 */ /* 0x000fe8000c10190a */
[----:B------:R-:W2:Y:S04]  /*06c0*/  LDG.E R13, desc[UR10][R16.64] ;  /* 0x0000000a100d7981 */ /* 0x000ea8000c1e1900 */
[----:B------:R-:W2:Y:S01]  /*06d0*/  LDG.E R0, desc[UR10][R10.64] ;  /* 0x0000000a0a007981 */ /* 0x000ea2000c1e1900 */
[----:B------:R-:W-:Y:S01]  /*06e0*/  IADD3 R12, P0, PT, R16, UR13, RZ ;  /* 0x0000000d100c7c10 */ /* 0x000fe2000ff1e0ff */
[----:B--2---:R-:W-:-:S03]  /*06f0*/  FADD R0, -R0, R13 ;  /* 0x0000000d00007221 */ /* 0x004fc60000000100 */
[----:B------:R-:W-:Y:S01]  /*0700*/  IADD3.X R13, PT, PT, R17, UR8, RZ, P0, !PT ;  /* 0x00000008110d7c10 */ /* 0x000fe200087fe4ff */
[----:B------:R-:W-:-:S05]  /*0710*/  FFMA R15, R0, R0, R9 ;  /* 0x00000000000f7223 */ /* 0x000fca0000000009 */
[----:B------:R1:W-:Y:S04]  /*0720*/  STG.E desc[UR10][R4.64], R15 ;  /* 0x0000000f04007986 */ /* 0x0003e8000c10190a */
[----:B0-----:R-:W2:Y:S04]  /*0730*/  LDG.E R3, desc[UR10][R12.64] ;  /* 0x0000000a0c037981 */ /* 0x001ea8000c1e1900 */
[----:B------:R-:W2:Y:S01]  /*0740*/  LDG.E R0, desc[UR10][R10.64] ;  /* 0x0000000a0a007981 */ /* 0x000ea2000c1e1900 */
[----:B------:R-:W-:Y:S01]  /*0750*/  UIADD3 UR4, UPT, UPT, UR4, 0x4, URZ ;  /* 0x0000000404047890 */ /* 0x000fe2000fffe0ff */
[----:B------:R-:W-:-:S03]  /*0760*/  IADD3 R14, P0, PT, R12, UR13, RZ ;  /* 0x0000000d0c0e7c10 */ /* 0x000fc6000ff1e0ff */
[----:B------:R-:W-:Y:S01]  /*0770*/  UISETP.GE.AND UP1, UPT, UR4, UR9, UPT ;  /* 0x000000090400728c */ /* 0x000fe2000bf26270 */
[----:B--2---:R-:W-:-:S04]  /*0780*/  FADD R0, -R0, R3 ;  /* 0x0000000300007221 */ /* 0x004fc80000000100 */
[----:B------:R-:W-:Y:S01]  /*0790*/  FFMA R3, R0, R0, R15 ;  /* 0x0000000000037223 */ /* 0x000fe2000000000f */
[----:B-1----:R-:W-:-:S04]  /*07a0*/  IADD3.X R15, PT, PT, R13, UR8, RZ, P0, !PT ;  /* 0x000000080d0f7c10 */ /* 0x002fc800087fe4ff */
[----:B------:R0:W-:Y:S01]  /*07b0*/  STG.E desc[UR10][R4.64], R3 ;  /* 0x0000000304007986 */ /* 0x0001e2000c10190a */
[----:B------:R-:W-:Y:S05]  /*07c0*/  BRA.U !UP1, `(.L_x_65) ;  /* 0xfffffffd097c7547 */ /* 0x000fea000b83ffff */
.L_x_64:
[----:B------:R-:W-:-:S04]  /*07d0*/  UIADD3 UR9, UPT, UPT, -UR4, UR20, URZ ;  /* 0x0000001404097290 */ /* 0x000fc8000fffe1ff */
[----:B------:R-:W-:-:S09]  /*07e0*/  UISETP.GT.AND UP1, UPT, UR9, 0x1, UPT ;  /* 0x000000010900788c */ /* 0x000fd2000bf24270 */
[----:B------:R-:W-:Y:S05]  /*07f0*/  BRA.U !UP1, `(.L_x_66) ;  /* 0x0000000109407547 */ /* 0x000fea000b800000 */
[----:B------:R-:W2:Y:S04]  /*0800*/  LDG.E R0, desc[UR10][R10.64] ;  /* 0x0000000a0a007981 */ /* 0x000ea8000c1e1900 */
[----:B------:R-:W2:Y:S01]  /*0810*/  LDG.E R9, desc[UR10][R14.64] ;  /* 0x0000000a0e097981 */ /* 0x000ea2000c1e1900 */
[----:B------:R-:W-:-:S04]  /*0820*/  IADD3 R12, P0, PT, R14, UR13, RZ ;  /* 0x0000000d0e0c7c10 */ /* 0x000fc8000ff1e0ff */
[----:B------:R-:W-:Y:S01]  /*0830*/  IADD3.X R13, PT, PT, R15, UR8, RZ, P0, !PT ;  /* 0x000000080f0d7c10 */ /* 0x000fe200087fe4ff */
[----:B--2---:R-:W-:-:S04]  /*0840*/  FADD R0, -R0, R9 ;  /* 0x0000000900007221 */ /* 0x004fc80000000100 */
[----:B------:R-:W-:-:S05]  /*0850*/  FFMA R9, R0, R0, R3 ;  /* 0x0000000000097223 */ /* 0x000fca0000000003 */
[----:B------:R1:W-:Y:S04]  /*0860*/  STG.E desc[UR10][R4.64], R9 ;  /* 0x0000000904007986 */ /* 0x0003e8000c10190a */
[----:B0-----:R-:W2:Y:S04]  /*0870*/  LDG.E R3, desc[UR10][R12.64] ;  /* 0x0000000a0c037981 */ /* 0x001ea8000c1e1900 */
[----:B------:R-:W2:Y:S01]  /*0880*/  LDG.E R0, desc[UR10][R10.64] ;  /* 0x0000000a0a007981 */ /* 0x000ea2000c1e1900 */
[----:B------:R-:W-:Y:S01]  /*0890*/  IADD3 R14, P0, PT, R12, UR13, RZ ;  /* 0x0000000d0c0e7c10 */ /* 0x000fe2000ff1e0ff */
[----:B------:R-:W-:-:S02]  /*08a0*/  UIADD3 UR4, UPT, UPT, UR4, 0x2, URZ ;  /* 0x0000000204047890 */ /* 0x000fc4000fffe0ff */
[----:B------:R-:W-:Y:S01]  /*08b0*/  UPLOP3.LUT UP0, UPT, UPT, UPT, UPT, 0x40, 0x4 ;  /* 0x000000000004789c */ /* 0x000fe20003f0e870 */
[----:B------:R-:W-:Y:S01]  /*08c0*/  IADD3.X R15, PT, PT, R13, UR8, RZ, P0, !PT ;  /* 0x000000080d0f7c10 */ /* 0x000fe200087fe4ff */
[----:B--2---:R-:W-:-:S04]  /*08d0*/  FADD R0, -R0, R3 ;  /* 0x0000000300007221 */ /* 0x004fc80000000100 */
[----:B------:R-:W-:-:S05]  /*08e0*/  FFMA R3, R0, R0, R9 ;  /* 0x0000000000037223 */ /* 0x000fca0000000009 */
[----:B------:R1:W-:Y:S02]  /*08f0*/  STG.E desc[UR10][R4.64], R3 ;  /* 0x0000000304007986 */ /* 0x0003e4000c10190a */
.L_x_66:
[----:B------:R-:W-:Y:S01]  /*0900*/  UISETP.LT.OR UP0, UPT, UR4, UR20, UP0 ;  /* 0x000000140400728c */ /* 0x000fe20008701670 */
[----:B------:R-:W-:Y:S01]  /*0910*/  MOV R12, R14 ;  /* 0x0000000e000c7202 */ /* 0x000fe20000000f00 */
[----:B------:R-:W-:-:S07]  /*0920*/  IMAD.MOV.U32 R13, RZ, RZ, R15 ;  /* 0x000000ffff0d7224 */ /* 0x000fce00078e000f */
[----:B------:R-:W-:Y:S05]  /*0930*/  BRA.U !UP0, `(.L_x_63) ;  /* 0x0000000108147547 */ /* 0x000fea000b800000 */
[----:B------:R-:W2:Y:S04]  /*0940*/  LDG.E R10, desc[UR10][R10.64] ;  /* 0x0000000a0a0a7981 */ /* 0x000ea8000c1e1900 */
[----:B------:R-:W2:Y:S02]  /*0950*/  LDG.E R13, desc[UR10][R12.64] ;  /* 0x0000000a0c0d7981 */ /* 0x000ea4000c1e1900 */
[----:B--2---:R-:W-:-:S04]  /*0960*/  FADD R0, -R10, R13 ;  /* 0x0000000d0a007221 */ /* 0x004fc80000000100 */
[----:B01----:R-:W-:-:S05]  /*0970*/  FFMA R3, R0, R0, R3 ;  /* 0x0000000000037223 */ /* 0x003fca0000000003 */
[----:B------:R2:W-:Y:S02]  /*0980*/  STG.E desc[UR10][R4.64], R3 ;  /* 0x0000000304007986 */ /* 0x0005e4000c10190a */
.L_x_63:
[----:B-1----:R-:W1:Y:S01]  /*0990*/  MUFU.RCP R9, R6 ;  /* 0x0000000600097308 */ /* 0x002e620000001000 */
[----:B------:R-:W-:Y:S07]  /*09a0*/  BSSY.RECONVERGENT B0, `(.L_x_67) ;  /* 0x000000a000007945 */ /* 0x000fee0003800200 */
[----:B------:R-:W3:Y:S01]  /*09b0*/  FCHK P0, R3, R6 ;  /* 0x0000000603007302 */ /* 0x000ee20000000000 */
[----:B-1----:R-:W-:-:S04]  /*09c0*/  FFMA R0, -R6, R9, 1 ;  /* 0x3f80000006007423 */ /* 0x002fc80000000109 */
[----:B------:R-:W-:-:S04]  /*09d0*/  FFMA R0, R9, R0, R9 ;  /* 0x0000000009007223 */ /* 0x000fc80000000009 */
[----:B------:R-:W-:-:S04]  /*09e0*/  FFMA R9, R0, R3, RZ ;  /* 0x0000000300097223 */ /* 0x000fc800000000ff */
[----:B------:R-:W-:-:S04]  /*09f0*/  FFMA R2, -R6, R9, R3 ;  /* 0x0000000906027223 */ /* 0x000fc80000000103 */
[----:B------:R-:W-:Y:S01]  /*0a00*/  FFMA R0, R0, R2, R9 ;  /* 0x0000000200007223 */ /* 0x000fe20000000009 */
[----:B---3--:R-:W-:Y:S06]  /*0a10*/  @!P0 BRA `(.L_x_68) ;  /* 0x0000000000088947 */ /* 0x008fec0003800000 */
[----:B------:R-:W-:-:S07]  /*0a20*/  MOV R2, 0xa40 ;  /* 0x00000a4000027802 */ /* 0x000fce0000000f00 */
[----:B0-2---:R-:W-:Y:S05]  /*0a30*/  CALL.REL.NOINC `($__internal_10_$__cuda_sm3x_div_rn_noftz_f32_slowpath) ;  /* 0x0000000c00d87944 */ /* 0x005fea0003c00000 */
.L_x_68:
[----:B------:R-:W-:Y:S05]  /*0a40*/  BSYNC.RECONVERGENT B0 ;  /* 0x0000000000007941 */ /* 0x000fea0003800200 */
.L_x_67:
[----:B------:R-:W0:Y:S01]  /*0a50*/  LDCU UR4, c[0x0][0x398] ;  /* 0x00007300ff0477ac */ /* 0x000e220008000800 */
[----:B------:R-:W-:Y:S01]  /*0a60*/  BSSY.RECONVERGENT B0, `(.L_x_69) ;  /* 0x000000d000007945 */ /* 0x000fe20003800200 */
[----:B0-2---:R-:W-:-:S04]  /*0a70*/  FADD R3, R0, UR4 ;  /* 0x0000000400037e21 */ /* 0x005fc80008000000 */
[----:B------:R-:W-:Y:S01]  /*0a80*/  VIADD R0, R3, 0xf3000000 ;  /* 0xf300000003007836 */ /* 0x000fe20000000000 */
[----:B------:R0:W1:Y:S04]  /*0a90*/  MUFU.RSQ R2, R3 ;  /* 0x0000000300027308 */ /* 0x0000680000001400 */
[----:B------:R-:W-:-:S13]  /*0aa0*/  ISETP.GT.U32.AND P0, PT, R0, 0x727fffff, PT ;  /* 0x727fffff0000780c */ /* 0x000fda0003f04070 */
[----:B01----:R-:W-:Y:S05]  /*0ab0*/  @!P0 BRA `(.L_x_70) ;  /* 0x00000000000c8947 */ /* 0x003fea0003800000 */
[----:B------:R-:W-:-:S07]  /*0ac0*/  MOV R12, 0xae0 ;  /* 0x00000ae0000c7802 */ /* 0x000fce0000000f00 */
[----:B------:R-:W-:Y:S05]  /*0ad0*/  CALL.REL.NOINC `($__internal_9_$__cuda_sm20_sqrt_rn_f32_slowpath) ;  /* 0x0000000c00507944 */ /* 0x000fea0003c00000 */
[----:B------:R-:W-:Y:S05]  /*0ae0*/  BRA `(.L_x_71) ;  /* 0x0000000000107947 */ /* 0x000fea0003800000 */
.L_x_70:
[----:B------:R-:W-:Y:S01]  /*0af0*/  FMUL.FTZ R0, R3, R2 ;  /* 0x0000000203007220 */ /* 0x000fe20000410000 */
[----:B------:R-:W-:-:S03]  /*0b00*/  FMUL.FTZ R2, R2, 0.5 ;  /* 0x3f00000002027820 */ /* 0x000fc60000410000 */
[----:B------:R-:W-:-:S04]  /*0b10*/  FFMA R3, -R0, R0, R3 ;  /* 0x0000000000037223 */ /* 0x000fc80000000103 */
[----:B------:R-:W-:-:S07]  /*0b20*/  FFMA R0, R3, R2, R0 ;  /* 0x0000000203007223 */ /* 0x000fce0000000000 */
.L_x_71:
[----:B------:R-:W-:Y:S05]  /*0b30*/  BSYNC.RECONVERGENT B0 ;  /* 0x0000000000007941 */ /* 0x000fea0003800200 */
.L_x_69:
[----:B------:R-:W-:Y:S01]  /*0b40*/  VIADD R2, R0, 0x1800000 ;  /* 0x0180000000027836 */ /* 0x000fe20000000000 */
[----:B------:R-:W-:Y:S04]  /*0b50*/  BSSY.RECONVERGENT B0, `(.L_x_72) ;  /* 0x000000b000007945 */ /* 0x000fe80003800200 */
[----:B------:R-:W-:-:S04]  /*0b60*/  LOP3.LUT R2, R2, 0x7f800000, RZ, 0xc0, !PT ;  /* 0x7f80000002027812 */ /* 0x000fc800078ec0ff */
[----:B------:R-:W-:-:S13]  /*0b70*/  ISETP.GT.U32.AND P0, PT, R2, 0x1ffffff, PT ;  /* 0x01ffffff0200780c */ /* 0x000fda0003f04070 */
[----:B------:R-:W-:Y:S05]  /*0b80*/  @P0 BRA `(.L_x_73) ;  /* 0x00000000000c0947 */ /* 0x000fea0003800000 */
[----:B------:R-:W-:-:S07]  /*0b90*/  MOV R10, 0xbb0 ;  /* 0x00000bb0000a7802 */ /* 0x000fce0000000f00 */
[----:B------:R-:W-:Y:S05]  /*0ba0*/  CALL.REL.NOINC `($__internal_7_$__cuda_sm20_rcp_rn_f32_slowpath) ;  /* 0x0000000400487944 */ /* 0x000fea0003c00000 */
[----:B------:R-:W-:Y:S05]  /*0bb0*/  BRA `(.L_x_74) ;  /* 0x0000000000107947 */ /* 0x000fea0003800000 */
.L_x_73:
[----:B------:R-:W0:Y:S02]  /*0bc0*/  MUFU.RCP R3, R0 ;  /* 0x0000000000037308 */ /* 0x000e240000001000 */
[----:B0-----:R-:W-:-:S04]  /*0bd0*/  FFMA R2, R3, R0, -1 ;  /* 0xbf80000003027423 */ /* 0x001fc80000000000 */
[----:B------:R-:W-:-:S04]  /*0be0*/  FADD.FTZ R2, -R2, -RZ ;  /* 0x800000ff02027221 */ /* 0x000fc80000010100 */
[----:B------:R-:W-:-:S07]  /*0bf0*/  FFMA R3, R3, R2, R3 ;  /* 0x0000000203037223 */ /* 0x000fce0000000003 */
.L_x_74:
[----:B------:R-:W-:Y:S05]  /*0c00*/  BSYNC.RECONVERGENT B0 ;  /* 0x0000000000007941 */ /* 0x000fea0003800200 */
.L_x_72:
[----:B------:R-:W-:Y:S01]  /*0c10*/  IADD3 R7, P0, PT, R7, UR7, RZ ;  /* 0x0000000707077c10 */ /* 0x000fe2000ff1e0ff */
[----:B------:R0:W-:Y:S03]  /*0c20*/  STG.E desc[UR10][R4.64], R3 ;  /* 0x0000000304007986 */ /* 0x0001e6000c10190a */
[----:B------:R-:W-:Y:S02]  /*0c30*/  IADD3.X R8, PT, PT, RZ, R8, RZ, P0, !PT ;  /* 0x00000008ff087210 */ /* 0x000fe400007fe4ff */
[----:B------:R-:W-:-:S04]  /*0c40*/  ISETP.GE.U32.AND P0, PT, R7, UR6, PT ;  /* 0x0000000607007c0c */ /* 0x000fc8000bf06070 */
[----:B------:R-:W-:-:S13]  /*0c50*/  ISETP.GE.U32.AND.EX P0, PT, R8, UR12, PT, P0 ;  /* 0x0000000c08007c0c */ /* 0x000fda000bf06100 */
[----:B0-----:R-:W-:Y:S05]  /*0c60*/  @!P0 BRA `(.L_x_75) ;  /* 0xfffffff4003c8947 */ /* 0x001fea000383ffff */
[----:B------:R-:W-:Y:S05]  /*0c70*/  EXIT ;  /* 0x000000000000794d */ /* 0x000fea0003800000 */
        .weak           $__internal_6_$__cuda_sm20_div_u64
        .type           $__internal_6_$__cuda_sm20_div_u64,@function
        .size           $__internal_6_$__cuda_sm20_div_u64,($__internal_7_$__cuda_sm20_rcp_rn_f32_slowpath - $__internal_6_$__cuda_sm20_div_u64)
$__internal_6_$__cuda_sm20_div_u64:
[----:B------:R-:W0:Y:S02]  /*0c80*/  LDCU UR4, c[0x0][0x384] ;  /* 0x00007080ff0477ac */ /* 0x000e240008000800 */
[----:B0-----:R-:W0:Y:S08]  /*0c90*/  I2F.U64.RP R9, UR4 ;  /* 0x0000000400097d12 */ /* 0x001e300008309000 */
[----:B0-----:R-:W0:Y:S02]  /*0ca0*/  MUFU.RCP R9, R9 ;  /* 0x0000000900097308 */ /* 0x001e240000001000 */
[----:B0-----:R-:W-:-:S06]  /*0cb0*/  VIADD R2, R9, 0x1ffffffe ;  /* 0x1ffffffe09027836 */ /* 0x001fcc0000000000 */
[----:B------:R-:W0:Y:S02]  /*0cc0*/  F2I.U64.TRUNC R2, R2 ;  /* 0x0000000200027311 */ /* 0x000e24000020d800 */
[----:B0-----:R-:W-:-:S04]  /*0cd0*/  IMAD.WIDE.U32 R4, R2, UR4, RZ ;  /* 0x0000000402047c25 */ /* 0x001fc8000f8e00ff */
[----:B------:R-:W-:Y:S01]  /*0ce0*/  IMAD R5, R2, UR5, R5 ;  /* 0x0000000502057c24 */ /* 0x000fe2000f8e0205 */
[----:B------:R-:W-:-:S03]  /*0cf0*/  IADD3 R11, P0, PT, RZ, -R4, RZ ;  /* 0x80000004ff0b7210 */ /* 0x000fc60007f1e0ff */
[----:B------:R-:W-:Y:S02]  /*0d00*/  IMAD R5, R3, UR4, R5 ;  /* 0x0000000403057c24 */ /* 0x000fe4000f8e0205 */
[----:B------:R-:W-:-:S04]  /*0d10*/  IMAD.HI.U32 R4, R2, R11, RZ ;  /* 0x0000000b02047227 */ /* 0x000fc800078e00ff */
[----:B------:R-:W-:Y:S02]  /*0d20*/  IMAD.X R13, RZ, RZ, ~R5, P0 ;  /* 0x000000ffff0d7224 */ /* 0x000fe400000e0e05 */
[----:B------:R-:W-:Y:S02]  /*0d30*/  IMAD.MOV.U32 R5, RZ, RZ, R2 ;  /* 0x000000ffff057224 */ /* 0x000fe400078e0002 */
[-C--:B------:R-:W-:Y:S02]  /*0d40*/  IMAD R9, R3, R13.reuse, RZ ;  /* 0x0000000d03097224 */ /* 0x080fe400078e02ff */
[----:B------:R-:W-:-:S04]  /*0d50*/  IMAD.WIDE.U32 R4, P0, R2, R13, R4 ;  /* 0x0000000d02047225 */ /* 0x000fc80007800004 */
[----:B------:R-:W-:-:S04]  /*0d60*/  IMAD.HI.U32 R13, R3, R13, RZ ;  /* 0x0000000d030d7227 */ /* 0x000fc800078e00ff */
[----:B------:R-:W-:-:S05]  /*0d70*/  IMAD.HI.U32 R4, P1, R3, R11, R4 ;  /* 0x0000000b03047227 */ /* 0x000fca0007820004 */
[----:B------:R-:W-:Y:S02]  /*0d80*/  IADD3 R5, P2, PT, R9, R4, RZ ;  /* 0x0000000409057210 */ /* 0x000fe40007f5e0ff */
[----:B------:R-:W-:-:S03]  /*0d90*/  IADD3.X R4, PT, PT, R13, R3, RZ, P0, !PT ;  /* 0x000000030d047210 */ /* 0x000fc600007fe4ff */
[----:B------:R-:W-:Y:S01]  /*0da0*/  IMAD.WIDE.U32 R2, R5, UR4, RZ ;  /* 0x0000000405027c25 */ /* 0x000fe2000f8e00ff */
[----:B------:R-:W-:-:S03]  /*0db0*/  IADD3.X R9, PT, PT, RZ, RZ, R4, P2, P1 ;  /* 0x000000ffff097210 */ /* 0x000fc600017e2404 */
[----:B------:R-:W-:Y:S01]  /*0dc0*/  IMAD R4, R5, UR5, R3 ;  /* 0x0000000505047c24 */ /* 0x000fe2000f8e0203 */
        /* <DEDUP_REMOVED lines=9> */
[----:B------:R-:W-:Y:S02]  /*0e60*/  IMAD.X R9, R2, 0x1, R9, P0 ;  /* 0x0000000102097824 */ /* 0x000fe400000e0609 */
[----:B------:R-:W-:-:S03]  /*0e70*/  IMAD.HI.U32 R2, R5, R7, RZ ;  /* 0x0000000705027227 */ /* 0x000fc600078e00ff */
[----:B------:R-:W-:Y:S01]  /*0e80*/  IADD3.X R9, PT, PT, RZ, RZ, R9, P2, P1 ;  /* 0x000000ffff097210 */ /* 0x000fe200017e2409 */
[----:B------:R-:W-:Y:S02]  /*0e90*/  IMAD.MOV.U32 R3, RZ, RZ, RZ ;  /* 0x000000ffff037224 */ /* 0x000fe400078e00ff */
[----:B------:R-:W-:-:S04]  /*0ea0*/  IMAD.WIDE.U32 R2, R5, R8, R2 ;  /* 0x0000000805027225 */ /* 0x000fc800078e0002 */
[C---:B------:R-:W-:Y:S02]  /*0eb0*/  IMAD R5, R9.reuse, R8, RZ ;  /* 0x0000000809057224 */ /* 0x040fe400078e02ff */
[----:B------:R-:W-:-:S04]  /*0ec0*/  IMAD.HI.U32 R2, P0, R9, R7, R2 ;  /* 0x0000000709027227 */ /* 0x000fc80007800002 */
[----:B------:R-:W-:Y:S01]  /*0ed0*/  IMAD.HI.U32 R4, R9, R8, RZ ;  /* 0x0000000809047227 */ /* 0x000fe200078e00ff */
[----:B------:R-:W-:-:S04]  /*0ee0*/  IADD3 R5, P1, PT, R5, R2, RZ ;  /* 0x0000000205057210 */ /* 0x000fc80007f3e0ff */
[----:B------:R-:W-:Y:S01]  /*0ef0*/  IADD3.X R4, PT, PT, R4, RZ, RZ, P0, !PT ;  /* 0x000000ff04047210 */ /* 0x000fe200007fe4ff */
[----:B------:R-:W-:-:S04]  /*0f00*/  IMAD.WIDE.U32 R2, R5, UR4, RZ ;  /* 0x0000000405027c25 */ /* 0x000fc8000f8e00ff */
[----:B------:R-:W-:Y:S01]  /*0f10*/  IMAD.X R4, RZ, RZ, R4, P1 ;  /* 0x000000ffff047224 */ /* 0x000fe200008e0604 */
[----:B------:R-:W-:Y:S01]  /*0f20*/  IADD3 R13, P1, PT, -R2, R7, RZ ;  /* 0x00000007020d7210 */ /* 0x000fe20007f3e1ff */
[----:B------:R-:W-:-:S03]  /*0f30*/  IMAD R3, R5, UR5, R3 ;  /* 0x0000000505037c24 */ /* 0x000fc6000f8e0203 */
[C---:B------:R-:W-:Y:S01]  /*0f40*/  ISETP.GE.U32.AND P0, PT, R13.reuse, UR4, PT ;  /* 0x000000040d007c0c */ /* 0x040fe2000bf06070 */
[----:B------:R-:W-:Y:S01]  /*0f50*/  IMAD R3, R4, UR4, R3 ;  /* 0x0000000404037c24 */ /* 0x000fe2000f8e0203 */
[----:B------:R-:W-:-:S03]  /*0f60*/  IADD3 R10, P2, PT, R13, -UR4, RZ ;  /* 0x800000040d0a7c10 */ /* 0x000fc6000ff5e0ff */
[----:B------:R-:W-:Y:S01]  /*0f70*/  IMAD.X R12, R8, 0x1, ~R3, P1 ;  /* 0x00000001080c7824 */ /* 0x000fe200008e0e03 */
[----:B------:R-:W-:-:S04]  /*0f80*/  IADD3 R2, P1, PT, R5, 0x1, RZ ;  /* 0x0000000105027810 */ /* 0x000fc80007f3e0ff */
[C---:B------:R-:W-:Y:S01]  /*0f90*/  ISETP.GE.U32.AND.EX P0, PT, R12.reuse, UR5, PT, P0 ;  /* 0x000000050c007c0c */ /* 0x040fe2000bf06100 */
[----:B------:R-:W-:Y:S01]  /*0fa0*/  IMAD.X R9, RZ, RZ, R4, P1 ;  /* 0x000000ffff097224 */ /* 0x000fe200008e0604 */
[----:B------:R-:W-:Y:S02]  /*0fb0*/  IADD3.X R11, PT, PT, R12, ~UR5, RZ, P2, !PT ;  /* 0x800000050c0b7c10 */ /* 0x000fe400097fe4ff */
[----:B------:R-:W-:Y:S02]  /*0fc0*/  SEL R10, R10, R13, P0 ;  /* 0x0000000d0a0a7207 */ /* 0x000fe40000000000 */
[----:B------:R-:W-:Y:S02]  /*0fd0*/  SEL R3, R2, R5, P0 ;  /* 0x0000000502037207 */ /* 0x000fe40000000000 */
[----:B------:R-:W-:Y:S02]  /*0fe0*/  SEL R5, R11, R12, P0 ;  /* 0x0000000c0b057207 */ /* 0x000fe40000000000 */
[----:B------:R-:W-:-:S02]  /*0ff0*/  SEL R2, R9, R4, P0 ;  /* 0x0000000409027207 */ /* 0x000fc40000000000 */
[----:B------:R-:W-:Y:S02]  /*1000*/  ISETP.GE.U32.AND P0, PT, R10, UR4, PT ;  /* 0x000000040a007c0c */ /* 0x000fe4000bf06070 */
[----:B------:R-:W-:Y:S02]  /*1010*/  IADD3 R4, P2, PT, R3, 0x1, RZ ;  /* 0x0000000103047810 */ /* 0x000fe40007f5e0ff */
[----:B------:R-:W-:Y:S02]  /*1020*/  ISETP.GE.U32.AND.EX P0, PT, R5, UR5, PT, P0 ;  /* 0x0000000505007c0c */ /* 0x000fe4000bf06100 */
[-C--:B------:R-:W-:Y:S02]  /*1030*/  IADD3.X R5, PT, PT, RZ, R2.reuse, RZ, P2, !PT ;  /* 0x00000002ff057210 */ /* 0x080fe400017fe4ff */
[----:B------:R-:W-:Y:S02]  /*1040*/  ISETP.NE.U32.AND P1, PT, RZ, UR4, PT ;  /* 0x00000004ff007c0c */ /* 0x000fe4000bf25070 */
[----:B------:R-:W-:Y:S01]  /*1050*/  SEL R4, R4, R3, P0 ;  /* 0x0000000304047207 */ /* 0x000fe20000000000 */
[----:B------:R-:W-:Y:S01]  /*1060*/  IMAD.MOV.U32 R3, RZ, RZ, 0x0 ;  /* 0x00000000ff037424 */ /* 0x000fe200078e00ff */
[----:B------:R-:W-:Y:S01]  /*1070*/  SEL R5, R5, R2, P0 ;  /* 0x0000000205057207 */ /* 0x000fe20000000000 */
[----:B------:R-:W-:Y:S01]  /*1080*/  IMAD.MOV.U32 R2, RZ, RZ, R0 ;  /* 0x000000ffff027224 */ /* 0x000fe200078e0000 */
[----:B------:R-:W-:-:S04]  /*1090*/  ISETP.NE.AND.EX P1, PT, RZ, UR5, PT, P1 ;  /* 0x00000005ff007c0c */ /* 0x000fc8000bf25310 */
[----:B------:R-:W-:Y:S02]  /*10a0*/  SEL R4, R4, 0xffffffff, P1 ;  /* 0xffffffff04047807 */ /* 0x000fe40000800000 */
[----:B------:R-:W-:Y:S01]  /*10b0*/  SEL R5, R5, 0xffffffff, P1 ;  /* 0xffffffff05057807 */ /* 0x000fe20000800000 */
[----:B------:R-:W-:Y:S06]  /*10c0*/  RET.REL.NODEC R2 `(_ZN6caffe275_GLOBAL__N__51_tmpxft_00006b14_00000000_7_instance_norm_op_cpp1_ii_3a5338cc26InstanceNormInvStdevKernelEiiiiiifPKfS2_Pf) ;  /* 0xffffffec02cc7950 */ /* 0x000fec0003c3ffff */
        .weak           $__internal_7_$__cuda_sm20_rcp_rn_f32_slowpath
        .type           $__internal_7_$__cuda_sm20_rcp_rn_f32_slowpath,@function
        .size           $__internal_7_$__cuda_sm20_rcp_rn_f32_slowpath,($__internal_8_$__cuda_sm20_rem_u64 - $__internal_7_$__cuda_sm20_rcp_rn_f32_slowpath)
$__internal_7_$__cuda_sm20_rcp_rn_f32_slowpath:
[----:B------:R-:W-:Y:S01]  /*10d0*/  IMAD.SHL.U32 R2, R0, 0x2, RZ ;  /* 0x0000000200027824 */ /* 0x000fe200078e00ff */
[----:B------:R-:W-:Y:S04]  /*10e0*/  BSSY.RECONVERGENT B1, `(.L_x_76) ;  /* 0x0000030000017945 */ /* 0x000fe80003800200 */
[----:B------:R-:W-:-:S04]  /*10f0*/  SHF.R.U32.HI R11, RZ, 0x18, R2 ;  /* 0x00000018ff0b7819 */ /* 0x000fc80000011602 */
[----:B------:R-:W-:-:S13]  /*1100*/  ISETP.NE.U32.AND P0, PT, R11, RZ, PT ;  /* 0x000000ff0b00720c */ /* 0x000fda0003f05070 */
[----:B------:R-:W-:Y:S05]  /*1110*/  @P0 BRA `(.L_x_77) ;  /* 0x0000000000280947 */ /* 0x000fea0003800000 */
[----:B------:R-:W-:-:S04]  /*1120*/  SHF.L.U32 R2, R0, 0x1, RZ ;  /* 0x0000000100027819 */ /* 0x000fc800000006ff */
[----:B------:R-:W-:-:S13]  /*1130*/  ISETP.NE.AND P0, PT, R2, RZ, PT ;  /* 0x000000ff0200720c */ /* 0x000fda0003f05270 */
[----:B------:R-:W-:Y:S01]  /*1140*/  @P0 FFMA R9, R0, 1.84467440737095516160e+19, RZ ;  /* 0x5f80000000090823 */ /* 0x000fe200000000ff */
[----:B------:R-:W-:Y:S08]  /*1150*/  @!P0 MUFU.RCP R3, R0 ;  /* 0x0000000000038308 */ /* 0x000ff00000001000 */
[----:B------:R-:W0:Y:S02]  /*1160*/  @P0 MUFU.RCP R2, R9 ;  /* 0x0000000900020308 */ /* 0x000e240000001000 */
[----:B0-----:R-:W-:-:S04]  /*1170*/  @P0 FFMA R11, R9, R2, -1 ;  /* 0xbf800000090b0423 */ /* 0x001fc80000000002 */
[----:B------:R-:W-:-:S04]  /*1180*/  @P0 FADD.FTZ R11, -R11, -RZ ;  /* 0x800000ff0b0b0221 */ /* 0x000fc80000010100 */
[----:B------:R-:W-:-:S04]  /*1190*/  @P0 FFMA R2, R2, R11, R2 ;  /* 0x0000000b02020223 */ /* 0x000fc80000000002 */
[----:B------:R-:W-:Y:S01]  /*11a0*/  @P0 FFMA R3, R2, 1.84467440737095516160e+19, RZ ;  /* 0x5f80000002030823 */ /* 0x000fe200000000ff */
[----:B------:R-:W-:Y:S06]  /*11b0*/  BRA `(.L_x_78) ;  /* 0x0000000000887947 */ /* 0x000fec0003800000 */
.L_x_77:
[----:B------:R-:W-:-:S05]  /*11c0*/  VIADD R13, R11, 0xffffff03 ;  /* 0xffffff030b0d7836 */ /* 0x000fca0000000000 */
[----:B------:R-:W-:-:S13]  /*11d0*/  ISETP.GT.U32.AND P0, PT, R13, 0x1, PT ;  /* 0x000000010d00780c */ /* 0x000fda0003f04070 */
[----:B------:R-:W-:Y:S05]  /*11e0*/  @P0 BRA `(.L_x_79) ;  /* 0x0000000000780947 */ /* 0x000fea0003800000 */
[----:B------:R-:W-:Y:S01]  /*11f0*/  LOP3.LUT R2, R0, 0x7fffff, RZ, 0xc0, !PT ;  /* 0x007fffff00027812 */ /* 0x000fe200078ec0ff */
[----:B------:R-:W-:-:S03]  /*1200*/  IMAD.MOV.U32 R14, RZ, RZ, 0x3 ;  /* 0x00000003ff0e7424 */ /* 0x000fc600078e00ff */
[----:B------:R-:W-:Y:S02]  /*1210*/  LOP3.LUT R2, R2, 0x3f800000, RZ, 0xfc, !PT ;  /* 0x3f80000002027812 */ /* 0x000fe400078efcff */
[----:B------:R-:W-:Y:S02]  /*1220*/  SHF.L.U32 R14, R14, R13, RZ ;  /* 0x0000000d0e0e7219 */ /* 0x000fe400000006ff */
[----:B------:R-:W0:Y:S02]  /*1230*/  MUFU.RCP R3, R2 ;  /* 0x0000000200037308 */ /* 0x000e240000001000 */
[----:B0-----:R-:W-:-:S04]  /*1240*/  FFMA R9, R2, R3, -1 ;  /* 0xbf80000002097423 */ /* 0x001fc80000000003 */
[----:B------:R-:W-:-:S04]  /*1250*/  FADD.FTZ R12, -R9, -RZ ;  /* 0x800000ff090c7221 */ /* 0x000fc80000010100 */
[CCC-:B------:R-:W-:Y:S01]  /*1260*/  FFMA.RM R9, R3.reuse, R12.reuse, R3.reuse ;  /* 0x0000000c03097223 */ /* 0x1c0fe20000004003 */
[----:B------:R-:W-:-:S04]  /*1270*/  FFMA.RP R12, R3, R12, R3 ;  /* 0x0000000c030c7223 */ /* 0x000fc80000008003 */
[C---:B------:R-:W-:Y:S02]  /*1280*/  LOP3.LUT R3, R9.reuse, 0x7fffff, RZ, 0xc0, !PT ;  /* 0x007fffff09037812 */ /* 0x040fe400078ec0ff */
[----:B------:R-:W-:Y:S02]  /*1290*/  FSETP.NEU.FTZ.AND P0, PT, R9, R12, PT ;  /* 0x0000000c0900720b */ /* 0x000fe40003f1d000 */
[----:B------:R-:W-:Y:S02]  /*12a0*/  LOP3.LUT R3, R3, 0x800000, RZ, 0xfc, !PT ;  /* 0x0080000003037812 */ /* 0x000fe400078efcff */
[----:B------:R-:W-:Y:S02]  /*12b0*/  SEL R9, RZ, 0xffffffff, !P0 ;  /* 0xffffffffff097807 */ /* 0x000fe40004000000 */
[----:B------:R-:W-:-:S03]  /*12c0*/  LOP3.LUT R14, R14, R3, RZ, 0xc0, !PT ;  /* 0x000000030e0e7212 */ /* 0x000fc600078ec0ff */
[----:B------:R-:W-:Y:S01]  /*12d0*/  IMAD.MOV R2, RZ, RZ, -R9 ;  /* 0x000000ffff027224 */ /* 0x000fe200078e0a09 */
[----:B------:R-:W-:-:S04]  /*12e0*/  SHF.R.U32.HI R14, RZ, R13, R14 ;  /* 0x0000000dff0e7219 */ /* 0x000fc8000001160e */
[----:B------:R-:W-:Y:S02]  /*12f0*/  LOP3.LUT P1, RZ, R2, R13, R3, 0xf8, !PT ;  /* 0x0000000d02ff7212 */ /* 0x000fe4000782f803 */
[C---:B------:R-:W-:Y:S02]  /*1300*/  LOP3.LUT P0, RZ, R14.reuse, 0x1, RZ, 0xc0, !PT ;  /* 0x000000010eff7812 */ /* 0x040fe4000780c0ff */
[----:B------:R-:W-:-:S04]  /*1310*/  LOP3.LUT P2, RZ, R14, 0x2, RZ, 0xc0, !PT ;  /* 0x000000020eff7812 */ /* 0x000fc8000784c0ff */
[----:B------:R-:W-:Y:S02]  /*1320*/  PLOP3.LUT P0, PT, P0, P1, P2, 0xe0, 0x0 ;  /* 0x000000000000781c */ /* 0x000fe40000703c20 */
[----:B------:R-:W-:Y:S02]  /*1330*/  LOP3.LUT P1, RZ, R0, 0x7fffff, RZ, 0xc0, !PT ;  /* 0x007fffff00ff7812 */ /* 0x000fe4000782c0ff */
[----:B------:R-:W-:-:S04]  /*1340*/  SEL R2, RZ, 0x1, !P0 ;  /* 0x00000001ff027807 */ /* 0x000fc80004000000 */
[----:B------:R-:W-:-:S04]  /*1350*/  IADD3 R2, PT, PT, -R2, RZ, RZ ;  /* 0x000000ff02027210 */ /* 0x000fc80007ffe1ff */
[----:B------:R-:W-:Y:S01]  /*1360*/  ISETP.GE.AND P0, PT, R2, RZ, PT ;  /* 0x000000ff0200720c */ /* 0x000fe20003f06270 */
[----:B------:R-:W-:-:S05]  /*1370*/  VIADD R2, R11, 0xffffff04 ;  /* 0xffffff040b027836 */ /* 0x000fca0000000000 */
[----:B------:R-:W-:-:S07]  /*1380*/  SHF.R.U32.HI R3, RZ, R2, R3 ;  /* 0x00000002ff037219 */ /* 0x000fce0000011603 */
[----:B------:R-:W-:-:S04]  /*1390*/  @!P0 VIADD R3, R3, 0x1 ;  /* 0x0000000103038836 */ /* 0x000fc80000000000 */
[----:B------:R-:W-:-:S05]  /*13a0*/  @!P1 IMAD.SHL.U32 R3, R3, 0x2, RZ ;  /* 0x0000000203039824 */ /* 0x000fca00078e00ff */
[----:B------:R-:W-:Y:S01]  /*13b0*/  LOP3.LUT R3, R3, 0x80000000, R0, 0xf8, !PT ;  /* 0x8000000003037812 */ /* 0x000fe200078ef800 */
[----:B------:R-:W-:Y:S06]  /*13c0*/  BRA `(.L_x_78) ;  /* 0x0000000000047947 */ /* 0x000fec0003800000 */
.L_x_79:
[----:B------:R0:W1:Y:S02]  /*13d0*/  MUFU.RCP R3, R0 ;  /* 0x0000000000037308 */ /* 0x0000640000001000 */
.L_x_78:
[----:B------:R-:W-:Y:S05]  /*13e0*/  BSYNC.RECONVERGENT B1 ;  /* 0x0000000000017941 */ /* 0x000fea0003800200 */
.L_x_76:
[----:B------:R-:W-:-:S04]  /*13f0*/  HFMA2 R11, -RZ, RZ, 0, 0 ;  /* 0x00000000ff0b7431 */ /* 0x000fc800000001ff */
[----:B01----:R-:W-:Y:S05]  /*1400*/  RET.REL.NODEC R10 `(_ZN6caffe275_GLOBAL__N__51_tmpxft_00006b14_00000000_7_instance_norm_op_cpp1_ii_3a5338cc26InstanceNormInvStdevKernelEiiiiiifPKfS2_Pf) ;  /* 0xffffffe80afc7950 */ /* 0x003fea0003c3ffff */
        .weak           $__internal_8_$__cuda_sm20_rem_u64
        .type           $__internal_8_$__cuda_sm20_rem_u64,@function
        .size           $__internal_8_$__cuda_sm20_rem_u64,($__internal_9_$__cuda_sm20_sqrt_rn_f32_slowpath - $__internal_8_$__cuda_sm20_rem_u64)
$__internal_8_$__cuda_sm20_rem_u64:
        /* <DEDUP_REMOVED lines=15> */
[----:B------:R-:W-:Y:S01]  /*1500*/  IMAD.HI.U32 R10, P1, R5, R13, R10 ;  /* 0x0000000d050a7227 */ /* 0x000fe2000782000a */
[----:B------:R-:W-:-:S04]  /*1510*/  IADD3.X R9, PT, PT, R9, R5, RZ, P0, !PT ;  /* 0x0000000509097210 */ /* 0x000fc800007fe4ff */
[----:B------:R-:W-:-:S04]  /*1520*/  IADD3 R11, P2, PT, R17, R10, RZ ;  /* 0x0000000a110b7210 */ /* 0x000fc80007f5e0ff */
[----:B------:R-:W-:Y:S01]  /*1530*/  IADD3.X R9, PT, PT, RZ, RZ, R9, P2, P1 ;  /* 0x000000ffff097210 */ /* 0x000fe200017e2409 */
[----:B------:R-:W-:-:S04]  /*1540*/  IMAD.WIDE.U32 R4, R11, UR4, RZ ;  /* 0x000000040b047c25 */ /* 0x000fc8000f8e00ff */
        /* <DEDUP_REMOVED lines=24> */
[----:B------:R-:W-:Y:S01]  /*16d0*/  ISETP.GE.U32.AND P0, PT, R12, UR4, PT ;  /* 0x000000040c007c0c */ /* 0x000fe2000bf06070 */
[----:B------:R-:W-:-:S04]  /*16e0*/  IMAD R9, R9, UR4, R10 ;  /* 0x0000000409097c24 */ /* 0x000fc8000f8e020a */
[----:B------:R-:W-:Y:S01]  /*16f0*/  IMAD.X R9, R8, 0x1, ~R9, P1 ;  /* 0x0000000108097824 */ /* 0x000fe200008e0e09 */
[----:B------:R-:W-:-:S04]  /*1700*/  IADD3 R5, P1, PT, R12, -UR4, RZ ;  /* 0x800000040c057c10 */ /* 0x000fc8000ff3e0ff */
[C---:B------:R-:W-:Y:S02]  /*1710*/  ISETP.GE.U32.AND.EX P0, PT, R9.reuse, UR5, PT, P0 ;  /* 0x0000000509007c0c */ /* 0x040fe4000bf06100 */
[----:B------:R-:W-:Y:S02]  /*1720*/  IADD3.X R4, PT, PT, R9, ~UR5, RZ, P1, !PT ;  /* 0x8000000509047c10 */ /* 0x000fe40008ffe4ff */
[----:B------:R-:W-:Y:S02]  /*1730*/  SEL R5, R5, R12, P0 ;  /* 0x0000000c05057207 */ /* 0x000fe40000000000 */
[----:B------:R-:W-:Y:S02]  /*1740*/  SEL R4, R4, R9, P0 ;  /* 0x0000000904047207 */ /* 0x000fe40000000000 */
[C---:B------:R-:W-:Y:S02]  /*1750*/  ISETP.GE.U32.AND P0, PT, R5.reuse, UR4, PT ;  /* 0x0000000405007c0c */ /* 0x040fe4000bf06070 */
[----:B------:R-:W-:-:S02]  /*1760*/  IADD3 R10, P2, PT, R5, -UR4, RZ ;  /* 0x80000004050a7c10 */ /* 0x000fc4000ff5e0ff */
[C---:B------:R-:W-:Y:S02]  /*1770*/  ISETP.GE.U32.AND.EX P0, PT, R4.reuse, UR5, PT, P0 ;  /* 0x0000000504007c0c */ /* 0x040fe4000bf06100 */
[----:B------:R-:W-:Y:S02]  /*1780*/  IADD3.X R11, PT, PT, R4, ~UR5, RZ, P2, !PT ;  /* 0x80000005040b7c10 */ /* 0x000fe400097fe4ff */
[----:B------:R-:W-:Y:S02]  /*1790*/  ISETP.NE.U32.AND P1, PT, RZ, UR4, PT ;  /* 0x00000004ff007c0c */ /* 0x000fe4000bf25070 */
[----:B------:R-:W-:Y:S02]  /*17a0*/  SEL R10, R10, R5, P0 ;  /* 0x000000050a0a7207 */ /* 0x000fe40000000000 */
[----:B------:R-:W-:Y:S01]  /*17b0*/  SEL R11, R11, R4, P0 ;  /* 0x000000040b0b7207 */ /* 0x000fe20000000000 */
[----:B------:R-:W-:Y:S01]  /*17c0*/  IMAD.MOV.U32 R4, RZ, RZ, R0 ;  /* 0x000000ffff047224 */ /* 0x000fe200078e0000 */
[----:B------:R-:W-:-:S02]  /*17d0*/  MOV R5, 0x0 ;  /* 0x0000000000057802 */ /* 0x000fc40000000f00 */
[----:B------:R-:W-:-:S04]  /*17e0*/  ISETP.NE.AND.EX P1, PT, RZ, UR5, PT, P1 ;  /* 0x00000005ff007c0c */ /* 0x000fc8000bf25310 */
[----:B------:R-:W-:Y:S02]  /*17f0*/  SEL R10, R10, 0xffffffff, P1 ;  /* 0xffffffff0a0a7807 */ /* 0x000fe40000800000 */
[----:B------:R-:W-:Y:S01]  /*1800*/  SEL R11, R11, 0xffffffff, P1 ;  /* 0xffffffff0b0b7807 */ /* 0x000fe20000800000 */
[----:B------:R-:W-:Y:S06]  /*1810*/  RET.REL.NODEC R4 `(_ZN6caffe275_GLOBAL__N__51_tmpxft_00006b14_00000000_7_instance_norm_op_cpp1_ii_3a5338cc26InstanceNormInvStdevKernelEiiiiiifPKfS2_Pf) ;  /* 0xffffffe404f87950 */ /* 0x000fec0003c3ffff */
        .weak           $__internal_9_$__cuda_sm20_sqrt_rn_f32_slowpath
        .type           $__internal_9_$__cuda_sm20_sqrt_rn_f32_slowpath,@function
        .size           $__internal_9_$__cuda_sm20_sqrt_rn_f32_slowpath,($__internal_10_$__cuda_sm3x_div_rn_noftz_f32_slowpath - $__internal_9_$__cuda_sm20_sqrt_rn_f32_slowpath)
$__internal_9_$__cuda_sm20_sqrt_rn_f32_slowpath:
[----:B------:R-:W-:-:S13]  /*1820*/  LOP3.LUT P0, RZ, R3, 0x7fffffff, RZ, 0xc0, !PT ;  /* 0x7fffffff03ff7812 */ /* 0x000fda000780c0ff */
[----:B------:R-:W-:Y:S01]  /*1830*/  @!P0 IMAD.MOV.U32 R2, RZ, RZ, R3 ;  /* 0x000000ffff028224 */ /* 0x000fe200078e0003 */
[----:B------:R-:W-:Y:S06]  /*1840*/  @!P0 BRA `(.L_x_80) ;  /* 0x0000000000448947 */ /* 0x000fec0003800000 */
[----:B------:R-:W-:Y:S01]  /*1850*/  FSETP.GEU.FTZ.AND P0, PT, R3, RZ, PT ;  /* 0x000000ff0300720b */ /* 0x000fe20003f1e000 */
[----:B------:R-:W-:-:S12]  /*1860*/  IMAD.MOV.U32 R0, RZ, RZ, R3 ;  /* 0x000000ffff007224 */ /* 0x000fd800078e0003 */
[----:B------:R-:W-:Y:S01]  /*1870*/  @!P0 IMAD.MOV.U32 R2, RZ, RZ, 0x7fffffff ;  /* 0x7fffffffff028424 */ /* 0x000fe200078e00ff */
[----:B------:R-:W-:Y:S06]  /*1880*/  @!P0 BRA `(.L_x_80) ;  /* 0x0000000000348947 */ /* 0x000fec0003800000 */
[----:B------:R-:W-:-:S13]  /*1890*/  FSETP.GTU.FTZ.AND P0, PT, |R0|, +INF , PT ;  /* 0x7f8000000000780b */ /* 0x000fda0003f1c200 */
[----:B------:R-:W-:Y:S01]  /*18a0*/  @P0 FADD.FTZ R2, R0, 1 ;  /* 0x3f80000000020421 */ /* 0x000fe20000010000 */
[----:B------:R-:W-:Y:S06]  /*18b0*/  @P0 BRA `(.L_x_80) ;  /* 0x0000000000280947 */ /* 0x000fec0003800000 */
[----:B------:R-:W-:-:S13]  /*18c0*/  FSETP.NEU.FTZ.AND P0, PT, |R0|, +INF , PT ;  /* 0x7f8000000000780b */ /* 0x000fda0003f1d200 */
[----:B------:R-:W-:-:S04]  /*18d0*/  @P0 FFMA R3, R0, 1.84467440737095516160e+19, RZ ;  /* 0x5f80000000030823 */ /* 0x000fc800000000ff */
[----:B------:R-:W0:Y:S02]  /*18e0*/  @P0 MUFU.RSQ R2, R3 ;  /* 0x0000000300020308 */ /* 0x000e240000001400 */
[----:B0-----:R-:W-:Y:S01]  /*18f0*/  @P0 FMUL.FTZ R10, R3, R2 ;  /* 0x00000002030a0220 */ /* 0x001fe20000410000 */
[----:B------:R-:W-:Y:S01]  /*1900*/  @P0 FMUL.FTZ R11, R2, 0.5 ;  /* 0x3f000000020b0820 */ /* 0x000fe20000410000 */
[----:B------:R-:W-:Y:S02]  /*1910*/  @!P0 MOV R2, R0 ;  /* 0x0000000000028202 */ /* 0x000fe40000000f00 */
[----:B------:R-:W-:-:S04]  /*1920*/  @P0 FADD.FTZ R9, -R10, -RZ ;  /* 0x800000ff0a090221 */ /* 0x000fc80000010100 */
[----:B------:R-:W-:-:S04]  /*1930*/  @P0 FFMA R9, R10, R9, R3 ;  /* 0x000000090a090223 */ /* 0x000fc80000000003 */
[----:B------:R-:W-:-:S04]  /*1940*/  @P0 FFMA R9, R9, R11, R10 ;  /* 0x0000000b09090223 */ /* 0x000fc8000000000a */
[----:B------:R-:W-:-:S07]  /*1950*/  @P0 FMUL.FTZ R2, R9, 2.3283064365386962891e-10 ;  /* 0x2f80000009020820 */ /* 0x000fce0000410000 */
.L_x_80:
[----:B------:R-:W-:Y:S02]  /*1960*/  IMAD.MOV.U32 R0, RZ, RZ, R2 ;  /* 0x000000ffff007224 */ /* 0x000fe400078e0002 */
[----:B------:R-:W-:Y:S02]  /*1970*/  IMAD.MOV.U32 R2, RZ, RZ, R12 ;  /* 0x000000ffff027224 */ /* 0x000fe400078e000c */
[----:B------:R-:W-:-:S04]  /*1980*/  IMAD.MOV.U32 R3, RZ, RZ, 0x0 ;  /* 0x00000000ff037424 */ /* 0x000fc800078e00ff */
[----:B------:R-:W-:Y:S05]  /*1990*/  RET.REL.NODEC R2 `(_ZN6caffe275_GLOBAL__N__51_tmpxft_00006b14_00000000_7_instance_norm_op_cpp1_ii_3a5338cc26InstanceNormInvStdevKernelEiiiiiifPKfS2_Pf) ;  /* 0xffffffe402987950 */ /* 0x000fea0003c3ffff */
        .weak           $__internal_10_$__cuda_sm3x_div_rn_noftz_f32_slowpath
        .type           $__internal_10_$__cuda_sm3x_div_rn_noftz_f32_slowpath,@function
        .size           $__internal_10_$__cuda_sm3x_div_rn_noftz_f32_slowpath,(.L_x_125 - $__internal_10_$__cuda_sm3x_div_rn_noftz_f32_slowpath)
$__internal_10_$__cuda_sm3x_div_rn_noftz_f32_slowpath:
[--C-:B------:R-:W-:Y:S01]  /*19a0*/  SHF.R.U32.HI R9, RZ, 0x17, R6.reuse ;  /* 0x00000017ff097819 */ /* 0x100fe20000011606 */
[----:B------:R-:W-:Y:S01]  /*19b0*/  BSSY.RECONVERGENT B1, `(.L_x_81) ;  /* 0x0000064000017945 */ /* 0x000fe20003800200 */
[----:B------:R-:W-:Y:S01]  /*19c0*/  SHF.R.U32.HI R0, RZ, 0x17, R3 ;  /* 0x00000017ff007819 */ /* 0x000fe20000011603 */
[----:B------:R-:W-:Y:S01]  /*19d0*/  IMAD.MOV.U32 R12, RZ, RZ, R6 ;  /* 0x000000ffff0c7224 */ /* 0x000fe200078e0006 */
[----:B------:R-:W-:Y:S02]  /*19e0*/  LOP3.LUT R10, R9, 0xff, RZ, 0xc0, !PT ;  /* 0x000000ff090a7812 */ /* 0x000fe400078ec0ff */
[----:B------:R-:W-:Y:S02]  /*19f0*/  LOP3.LUT R14, R0, 0xff, RZ, 0xc0, !PT ;  /* 0x000000ff000e7812 */ /* 0x000fe400078ec0ff */
[----:B------:R-:W-:-:S03]  /*1a00*/  IADD3 R11, PT, PT, R10, -0x1, RZ ;  /* 0xffffffff0a0b7810 */ /* 0x000fc60007ffe0ff */
[----:B------:R-:W-:Y:S01]  /*1a10*/  VIADD R13, R14, 0xffffffff ;  /* 0xffffffff0e0d7836 */ /* 0x000fe20000000000 */
[----:B------:R-:W-:-:S04]  /*1a20*/  ISETP.GT.U32.AND P0, PT, R11, 0xfd, PT ;  /* 0x000000fd0b00780c */ /* 0x000fc80003f04070 */
[----:B------:R-:W-:-:S13]  /*1a30*/  ISETP.GT.U32.OR P0, PT, R13, 0xfd, P0 ;  /* 0x000000fd0d00780c */ /* 0x000fda0000704470 */
[----:B------:R-:W-:Y:S01]  /*1a40*/  @!P0 IMAD.MOV.U32 R9, RZ, RZ, RZ ;  /* 0x000000ffff098224 */ /* 0x000fe200078e00ff */
[----:B------:R-:W-:Y:S06]  /*1a50*/  @!P0 BRA `(.L_x_82) ;  /* 0x0000000000608947 */ /* 0x000fec0003800000 */
[----:B------:R-:W-:Y:S02]  /*1a60*/  FSETP.GTU.FTZ.AND P0, PT, |R3|, +INF , PT ;  /* 0x7f8000000300780b */ /* 0x000fe40003f1c200 */
[----:B------:R-:W-:Y:S02]  /*1a70*/  FSETP.GTU.FTZ.AND P1, PT, |R6|, +INF , PT ;  /* 0x7f8000000600780b */ /* 0x000fe40003f3c200 */
[----:B------:R-:W-:Y:S02]  /*1a80*/  MOV R0, R6 ;  /* 0x0000000600007202 */ /* 0x000fe40000000f00 */
        /* <DEDUP_REMOVED lines=19> */
[----:B------:R-:W-:Y:S02]  /*1bc0*/  @!P1 FFMA R12, R0, 1.84467440737095516160e+19, RZ ;  /* 0x5f800000000c9823 */ /* 0x000fe400000000ff */
[----:B------:R-:W-:-:S07]  /*1bd0*/  @!P1 VIADD R9, R9, 0x40 ;  /* 0x0000004009099836 */ /* 0x000fce0000000000 */
.L_x_82:
[----:B------:R-:W-:Y:S01]  /*1be0*/  LEA R11, R10, 0xc0800000, 0x17 ;  /* 0xc08000000a0b7811 */ /* 0x000fe200078eb8ff */
[----:B------:R-:W-:Y:S03]  /*1bf0*/  BSSY.RECONVERGENT B2, `(.L_x_87) ;  /* 0x0000036000027945 */ /* 0x000fe60003800200 */
[----:B------:R-:W-:Y:S01]  /*1c00*/  IADD3 R12, PT, PT, -R11, R12, RZ ;  /* 0x0000000c0b0c7210 */ /* 0x000fe20007ffe1ff */
[----:B------:R-:W-:-:S03]  /*1c10*/  VIADD R11, R14, 0xffffff81 ;  /* 0xffffff810e0b7836 */ /* 0x000fc60000000000 */
[----:B------:R-:W0:Y:S01]  /*1c20*/  MUFU.RCP R13, R12 ;  /* 0x0000000c000d7308 */ /* 0x000e220000001000 */
[----:B------:R-:W-:Y:S01]  /*1c30*/  FADD.FTZ R15, -R12, -RZ ;  /* 0x800000ff0c0f7221 */ /* 0x000fe20000010100 */
[C---:B------:R-:W-:Y:S01]  /*1c40*/  IMAD R0, R11.reuse, -0x800000, R3 ;  /* 0xff8000000b007824 */ /* 0x040fe200078e0203 */
[----:B------:R-:W-:-:S05]  /*1c50*/  IADD3 R10, PT, PT, R11, 0x7f, -R10 ;  /* 0x0000007f0b0a7810 */ /* 0x000fca0007ffe80a */
[----:B------:R-:W-:Y:S02]  /*1c60*/  IMAD.IADD R10, R10, 0x1, R9 ;  /* 0x000000010a0a7824 */ /* 0x000fe400078e0209 */
[----:B0-----:R-:W-:-:S04]  /*1c70*/  FFMA R14, R13, R15, 1 ;  /* 0x3f8000000d0e7423 */ /* 0x001fc8000000000f */
[----:B------:R-:W-:-:S04]  /*1c80*/  FFMA R16, R13, R14, R13 ;  /* 0x0000000e0d107223 */ /* 0x000fc8000000000d */
[----:B------:R-:W-:-:S04]  /*1c90*/  FFMA R3, R0, R16, RZ ;  /* 0x0000001000037223 */ /* 0x000fc800000000ff */
[----:B------:R-:W-:-:S04]  /*1ca0*/  FFMA R14, R15, R3, R0 ;  /* 0x000000030f0e7223 */ /* 0x000fc80000000000 */
[----:B------:R-:W-:-:S04]  /*1cb0*/  FFMA R13, R16, R14, R3 ;  /* 0x0000000e100d7223 */ /* 0x000fc80000000003 */
[----:B------:R-:W-:-:S04]  /*1cc0*/  FFMA R14, R15, R13, R0 ;  /* 0x0000000d0f0e7223 */ /* 0x000fc80000000000 */
[----:B------:R-:W-:-:S05]  /*1cd0*/  FFMA R0, R16, R14, R13 ;  /* 0x0000000e10007223 */ /* 0x000fca000000000d */
[----:B------:R-:W-:-:S04]  /*1ce0*/  SHF.R.U32.HI R3, RZ, 0x17, R0 ;  /* 0x00000017ff037819 */ /* 0x000fc80000011600 */
[----:B------:R-:W-:-:S05]  /*1cf0*/  LOP3.LUT R3, R3, 0xff, RZ, 0xc0, !PT ;  /* 0x000000ff03037812 */ /* 0x000fca00078ec0ff */
[----:B------:R-:W-:-:S05]  /*1d00*/  IMAD.IADD R11, R3, 0x1, R10 ;  /* 0x00000001030b7824 */ /* 0x000fca00078e020a */
[----:B------:R-:W-:-:S04]  /*1d10*/  IADD3 R3, PT, PT, R11, -0x1, RZ ;  /* 0xffffffff0b037810 */ /* 0x000fc80007ffe0ff */
        /* <DEDUP_REMOVED lines=9> */
[CCC-:B------:R-:W-:Y:S01]  /*1db0*/  FFMA.RZ R3, R16.reuse, R14.reuse, R13.reuse ;  /* 0x0000000e10037223 */ /* 0x1c0fe2000000c00d */
[C---:B------:R-:W-:Y:S02]  /*1dc0*/  VIADD R12, R11.reuse, 0x20 ;  /* 0x000000200b0c7836 */ /* 0x040fe40000000000 */
[CCC-:B------:R-:W-:Y:S01]  /*1dd0*/  FFMA.RM R10, R16.reuse, R14.reuse, R13.reuse ;  /* 0x0000000e100a7223 */ /* 0x1c0fe2000000400d */
[----:B------:R-:W-:Y:S02]  /*1de0*/  ISETP.NE.AND P2, PT, R11, RZ, PT ;  /* 0x000000ff0b00720c */ /* 0x000fe40003f45270 */
[----:B------:R-:W-:Y:S01]  /*1df0*/  LOP3.LUT R9, R3, 0x7fffff, RZ, 0xc0, !PT ;  /* 0x007fffff03097812 */ /* 0x000fe200078ec0ff */
[----:B------:R-:W-:Y:S01]  /*1e00*/  FFMA.RP R3, R16, R14, R13 ;  /* 0x0000000e10037223 */ /* 0x000fe2000000800d */
[----:B------:R-:W-:Y:S01]  /*1e10*/  ISETP.NE.AND P1, PT, R11, RZ, PT ;  /* 0x000000ff0b00720c */ /* 0x000fe20003f25270 */
[----:B------:R-:W-:Y:S01]  /*1e20*/  IMAD.MOV R11, RZ, RZ, -R11 ;  /* 0x000000ffff0b7224 */ /* 0x000fe200078e0a0b */
[----:B------:R-:W-:-:S02]  /*1e30*/  LOP3.LUT R9, R9, 0x800000, RZ, 0xfc, !PT ;  /* 0x0080000009097812 */ /* 0x000fc400078efcff */
        /* <DEDUP_REMOVED lines=9> */
[----:B------:R-:W-:-:S05]  /*1ed0*/  LOP3.LUT R3, R3, R10, RZ, 0xc0, !PT ;  /* 0x0000000a03037212 */ /* 0x000fca00078ec0ff */
[----:B------:R-:W-:-:S05]  /*1ee0*/  IMAD.IADD R3, R12, 0x1, R3 ;  /* 0x000000010c037824 */ /* 0x000fca00078e0203 */
[----:B------:R-:W-:Y:S01]  /*1ef0*/  LOP3.LUT R0, R3, R0, RZ, 0xfc, !PT ;  /* 0x0000000003007212 */ /* 0x000fe200078efcff */
[----:B------:R-:W-:Y:S06]  /*1f00*/  BRA `(.L_x_90) ;  /* 0x0000000000107947 */ /* 0x000fec0003800000 */
.L_x_89:
[----:B------:R-:W-:-:S04]  /*1f10*/  LOP3.LUT R0, R0, 0x80000000, RZ, 0xc0, !PT ;  /* 0x8000000000007812 */ /* 0x000fc800078ec0ff */
[----:B------:R-:W-:Y:S01]  /*1f20*/  LOP3.LUT R0, R0, 0x7f800000, RZ, 0xfc, !PT ;  /* 0x7f80000000007812 */ /* 0x000fe200078efcff */
[----:B------:R-:W-:Y:S06]  /*1f30*/  BRA `(.L_x_90) ;  /* 0x0000000000047947 */ /* 0x000fec0003800000 */
.L_x_88:
[----:B------:R-:W-:-:S07]  /*1f40*/  LEA R0, R10, R0, 0x17 ;  /* 0x000000000a007211 */ /* 0x000fce00078eb8ff */
.L_x_90:
[----:B------:R-:W-:Y:S05]  /*1f50*/  BSYNC.RECONVERGENT B2 ;  /* 0x0000000000027941 */ /* 0x000fea0003800200 */
.L_x_87:
[----:B------:R-:W-:Y:S05]  /*1f60*/  BRA `(.L_x_91) ;  /* 0x0000000000207947 */ /* 0x000fea0003800000 */
.L_x_86:
[----:B------:R-:W-:-:S04]  /*1f70*/  LOP3.LUT R0, R12, 0x80000000, R3, 0x48, !PT ;  /* 0x800000000c007812 */ /* 0x000fc800078e4803 */
[----:B------:R-:W-:Y:S01]  /*1f80*/  LOP3.LUT R0, R0, 0x7f800000, RZ, 0xfc, !PT ;  /* 0x7f80000000007812 */ /* 0x000fe200078efcff */
[----:B------:R-:W-:Y:S06]  /*1f90*/  BRA `(.L_x_91) ;  /* 0x0000000000147947 */ /* 0x000fec0003800000 */
.L_x_85:
[----:B------:R-:W-:Y:S01]  /*1fa0*/  LOP3.LUT R0, R12, 0x80000000, R3, 0x48, !PT ;  /* 0x800000000c007812 */ /* 0x000fe200078e4803 */
[----:B------:R-:W-:Y:S06]  /*1fb0*/  BRA `(.L_x_91) ;  /* 0x00000000000c7947 */ /* 0x000fec0003800000 */
.L_x_84:
[----:B------:R-:W0:Y:S01]  /*1fc0*/  MUFU.RSQ R0, -QNAN ;  /* 0xffc0000000007908 */ /* 0x000e220000001400 */
[----:B------:R-:W-:Y:S05]  /*1fd0*/  BRA `(.L_x_91) ;  /* 0x0000000000047947 */ /* 0x000fea0003800000 */
.L_x_83:
[----:B------:R-:W-:-:S07]  /*1fe0*/  FADD.FTZ R0, R3, R0 ;  /* 0x0000000003007221 */ /* 0x000fce0000010000 */
.L_x_91:
[----:B------:R-:W-:Y:S05]  /*1ff0*/  BSYNC.RECONVERGENT B1 ;  /* 0x0000000000017941 */ /* 0x000fea0003800200 */
.L_x_81:
[----:B------:R-:W-:-:S04]  /*2000*/  IMAD.MOV.U32 R3, RZ, RZ, 0x0 ;  /* 0x00000000ff037424 */ /* 0x000fc800078e00ff */
[----:B0-----:R-:W-:Y:S05]  /*2010*/  RET.REL.NODEC R2 `(_ZN6caffe275_GLOBAL__N__51_tmpxft_00006b14_00000000_7_instance_norm_op_cpp1_ii_3a5338cc26InstanceNormInvStdevKernelEiiiiiifPKfS2_Pf) ;  /* 0xffffffdc02f87950 */ /* 0x001fea0003c3ffff */
.L_x_92:
        /* <DEDUP_REMOVED lines=14> */
.L_x_125:


//--------------------- .text._ZN6caffe275_GLOBAL__N__51_tmpxft_00006b14_00000000_7_instance_norm_op_cpp1_ii_3a5338cc22InstanceNormMeanKernelEiiiiiiPKfPf --------------------------
	.section	.text._ZN6caffe275_GLOBAL__N__51_tmpxft_00006b14_00000000_7_instance_norm_op_cpp1_ii_3a5338cc22InstanceNormMeanKernelEiiiiiiPKfPf,"ax",@progbits
	.align	128
        .global         _ZN6caffe275_GLOBAL__N__51_tmpxft_00006b14_00000000_7_instance_norm_op_cpp1_ii_3a5338cc22InstanceNormMeanKernelEiiiiiiPKfPf
        .type           _ZN6caffe275_GLOBAL__N__51_tmpxft_00006b14_00000000_7_instance_norm_op_cpp1_ii_3a5338cc22InstanceNormMeanKernelEiiiiiiPKfPf,@function
        .size           _ZN6caffe275_GLOBAL__N__51_tmpxft_00006b14_00000000_7_instance_norm_op_cpp1_ii_3a5338cc22InstanceNormMeanKernelEiiiiiiPKfPf,(.L_x_128 - _ZN6caffe275_GLOBAL__N__51_tmpxft_00006b14_00000000_7_instance_norm_op_cpp1_ii_3a5338cc22InstanceNormMeanKernelEiiiiiiPKfPf)
        .other          _ZN6caffe275_GLOBAL__N__51_tmpxft_00006b14_00000000_7_instance_norm_op_cpp1_ii_3a5338cc22InstanceNormMeanKernelEiiiiiiPKfPf,@"STO_CUDA_ENTRY STV_DEFAULT"
_ZN6caffe275_GLOBAL__N__51_tmpxft_00006b14_00000000_7_instance_norm_op_cpp1_ii_3a5338cc22InstanceNormMeanKernelEiiiiiiPKfPf:
.text._ZN6caffe275_GLOBAL__N__51_tmpxft_00006b14_00000000_7_instance_norm_op_cpp1_ii_3a5338cc22InstanceNormMeanKernelEiiiiiiPKfPf:
        /* <DEDUP_REMOVED lines=11> */
[----:B------:R-:W0:Y:S01]  /*00b0*/  LDCU.64 UR10, c[0x0][0x390] ;  /* 0x00007200ff0a77ac */ /* 0x000e220008000a00 */
[----:B------:R-:W-:Y:S01]  /*00c0*/  IMAD.MOV.U32 R5, RZ, RZ, RZ ;  /* 0x000000ffff057224 */ /* 0x000fe200078e00ff */
[----:B------:R-:W1:Y:S01]  /*00d0*/  LDCU.64 UR16, c[0x0][0x388] ;  /* 0x00007100ff1077ac */ /* 0x000e620008000a00 */
[----:B------:R-:W2:Y:S01]  /*00e0*/  LDCU UR4, c[0x0][0x370] ;  /* 0x00006e00ff0477ac */ /* 0x000ea20008000800 */
[----:B------:R-:W-:Y:S01]  /*00f0*/  USHF.R.S32.HI UR5, URZ, 0x1f, UR5 ;  /* 0x0000001fff057899 */ /* 0x000fe20008011405 */
[----:B------:R-:W3:Y:S01]  /*0100*/  LDCU.64 UR12, c[0x0][0x358] ;  /* 0x00006b00ff0c77ac */ /* 0x000ee20008000a00 */
[----:B0-----:R-:W-:Y:S02]  /*0110*/  USHF.R.S32.HI UR8, URZ, 0x1f, UR11 ;  /* 0x0000001fff087899 */ /* 0x001fe4000801140b */
[----:B------:R-:W-:Y:S01]  /*0120*/  USHF.R.S32.HI UR9, URZ, 0x1f, UR10 ;  /* 0x0000001fff097899 */ /* 0x000fe2000801140a */
[----:B-1----:R-:W-:Y:S01]  /*0130*/  I2FP.F32.S32 R2, UR16 ;  /* 0x0000001000027c45 */ /* 0x002fe20008201400 */
[----:B------:R-:W-:-:S02]  /*0140*/  USHF.L.U64.HI UR10, UR11, 0x2, UR8 ;  /* 0x000000020b0a7899 */ /* 0x000fc40008010208 */
[----:B------:R-:W-:Y:S02]  /*0150*/  USHF.L.U32 UR15, UR11, 0x2, URZ ;  /* 0x000000020b0f7899 */ /* 0x000fe400080006ff */
[----:B------:R-:W-:Y:S02]  /*0160*/  USHF.R.S32.HI UR8, URZ, 0x1f, UR17 ;  /* 0x0000001fff087899 */ /* 0x000fe40008011411 */
[----:B--23--:R-:W-:-:S12]  /*0170*/  UIMAD UR7, UR7, UR4, URZ ;  /* 0x00000004070772a4 */ /* 0x00cfd8000f8e02ff */
.L_x_102:
[----:B------:R-:W-:Y:S01]  /*0180*/  LOP3.LUT R0, R5, UR5, RZ, 0xfc, !PT ;  /* 0x0000000505007c12 */ /* 0x000fe2000f8efcff */
[----:B------:R-:W-:Y:S03]  /*0190*/  BSSY.RECONVERGENT B0, `(.L_x_93) ;  /* 0x0000022000007945 */ /* 0x000fe60003800200 */
[----:B------:R-:W-:-:S13]  /*01a0*/  ISETP.NE.U32.AND P0, PT, R0, RZ, PT ;  /* 0x000000ff0000720c */ /* 0x000fda0003f05070 */
[----:B012---:R-:W-:Y:S05]  /*01b0*/  @!P0 BRA `(.L_x_94) ;  /* 0x00000000001c8947 */ /* 0x007fea0003800000 */
[----:B------:R-:W-:-:S07]  /*01c0*/  MOV R0, 0x1e0 ;  /* 0x000001e000007802 */ /* 0x000fce0000000f00 */
[----:B------:R-:W-:Y:S05]  /*01d0*/  CALL.REL.NOINC `($__internal_11_$__cuda_sm20_div_u64) ;  /* 0x0000000400f07944 */ /* 0x000fea0003c00000 */
[----:B------:R-:W-:Y:S01]  /*01e0*/  IMAD.MOV.U32 R6, RZ, RZ, R3 ;  /* 0x000000ffff067224 */ /* 0x000fe200078e0003 */
[----:B------:R-:W-:Y:S01]  /*01f0*/  MOV R0, 0x220 ;  /* 0x0000022000007802 */ /* 0x000fe20000000f00 */
[----:B------:R-:W-:-:S07]  /*0200*/  IMAD.MOV.U32 R7, RZ, RZ, R8 ;  /* 0x000000ffff077224 */ /* 0x000fce00078e0008 */
[----:B------:R-:W-:Y:S05]  /*0210*/  CALL.REL.NOINC `($__internal_12_$__cuda_sm20_rem_u64) ;  /* 0x0000000800f47944 */ /* 0x000fea0003c00000 */
[----:B------:R-:W-:Y:S05]  /*0220*/  BRA `(.L_x_95) ;  /* 0x0000000000607947 */ /* 0x000fea0003800000 */
.L_x_94:
[----:B------:R-:W0:Y:S02]  /*0230*/  LDCU UR4, c[0x0][0x384] ;  /* 0x00007080ff0477ac */ /* 0x000e240008000800 */
[----:B0-----:R-:W0:Y:S01]  /*0240*/  I2F.U32.RP R0, UR4 ;  /* 0x0000000400007d06 */ /* 0x001e220008209000 */
[----:B------:R-:W-:-:S07]  /*0250*/  LOP3.LUT R11, RZ, UR4, RZ, 0x33, !PT ;  /* 0x00000004ff0b7c12 */ /* 0x000fce000f8e33ff */
        /* <DEDUP_REMOVED lines=9> */
[----:B------:R-:W-:-:S05]  /*02f0*/  IMAD R10, R3, UR4, R4 ;  /* 0x00000004030a7c24 */ /* 0x000fca000f8e0204 */
[----:B------:R-:W-:-:S13]  /*0300*/  ISETP.GE.U32.AND P0, PT, R10, UR4, PT ;  /* 0x000000040a007c0c */ /* 0x000fda000bf06070 */
[----:B------:R-:W-:Y:S02]  /*0310*/  @P0 VIADD R10, R10, -UR4 ;  /* 0x800000040a0a0c36 */ /* 0x000fe40008000000 */
[----:B------:R-:W-:Y:S01]  /*0320*/  @P0 VIADD R7, R7, 0x1 ;  /* 0x0000000107070836 */ /* 0x000fe20000000000 */
[----:B------:R-:W-:Y:S02]  /*0330*/  ISETP.NE.U32.AND P0, PT, RZ, UR4, PT ;  /* 0x00000004ff007c0c */ /* 0x000fe4000bf05070 */
[----:B------:R-:W-:-:S13]  /*0340*/  ISETP.GE.U32.AND P1, PT, R10, UR4, PT ;  /* 0x000000040a007c0c */ /* 0x000fda000bf26070 */
[----:B------:R-:W-:Y:S02]  /*0350*/  @P1 VIADD R7, R7, 0x1 ;  /* 0x0000000107071836 */ /* 0x000fe40000000000 */
[----:B------:R-:W-:-:S03]  /*0360*/  @P1 VIADD R10, R10, -UR4 ;  /* 0x800000040a0a1c36 */ /* 0x000fc60008000000 */
[C---:B------:R-:W-:Y:S02]  /*0370*/  SEL R6, R11.reuse, R7, !P0 ;  /* 0x000000070b067207 */ /* 0x040fe40004000000 */
[----:B------:R-:W-:Y:S01]  /*0380*/  SEL R10, R11, R10, !P0 ;  /* 0x0000000a0b0a7207 */ /* 0x000fe20004000000 */
[----:B------:R-:W-:Y:S01]  /*0390*/  IMAD.MOV.U32 R11, RZ, RZ, RZ ;  /* 0x000000ffff0b7224 */ /* 0x000fe200078e00ff */
[----:B------:R-:W-:-:S07]  /*03a0*/  MOV R7, RZ ;  /* 0x000000ff00077202 */ /* 0x000fce0000000f00 */
.L_x_95:
[----:B------:R-:W-:Y:S05]  /*03b0*/  BSYNC.RECONVERGENT B0 ;  /* 0x0000000000007941 */ /* 0x000fea0003800200 */
.L_x_93:
[----:B------:R-:W0:Y:S01]  /*03c0*/  LDCU.64 UR16, c[0x0][0x3a0] ;  /* 0x00007400ff1077ac */ /* 0x000e220008000a00 */
[----:B------:R-:W1:Y:S01]  /*03d0*/  LDCU.64 UR20, c[0x0][0x388] ;  /* 0x00007100ff1477ac */ /* 0x000e620008000a00 */
[----:B------:R-:W2:Y:S01]  /*03e0*/  LDCU UR4, c[0x0][0x390] ;  /* 0x00007200ff0477ac */ /* 0x000ea20008000800 */
[----:B------:R-:W3:Y:S01]  /*03f0*/  LDCU.64 UR18, c[0x0][0x398] ;  /* 0x00007300ff1277ac */ /* 0x000ee20008000a00 */
[----:B0-----:R-:W-:-:S04]  /*0400*/  LEA R8, P0, R4, UR16, 0x2 ;  /* 0x0000001004087c11 */ /* 0x001fc8000f8010ff */
[----:B------:R-:W-:Y:S01]  /*0410*/  LEA.HI.X R9, R4, UR17, R5, 0x2, P0 ;  /* 0x0000001104097c11 */ /* 0x000fe200080f1405 */
[----:B-1----:R-:W-:Y:S01]  /*0420*/  IMAD R3, R7, UR21, RZ ;  /* 0x0000001507037c24 */ /* 0x002fe2000f8e02ff */
[----:B------:R-:W-:-:S03]  /*0430*/  UISETP.GE.AND UP0, UPT, UR20, 0x1, UPT ;  /* 0x000000011400788c */ /* 0x000fc6000bf06270 */
[----:B------:R0:W-:Y:S01]  /*0440*/  STG.E desc[UR12][R8.64], RZ ;  /* 0x000000ff08007986 */ /* 0x0001e2000c10190c */
[C---:B------:R-:W-:Y:S02]  /*0450*/  IMAD R3, R6.reuse, UR8, R3 ;  /* 0x0000000806037c24 */ /* 0x040fe4000f8e0203 */
[----:B------:R-:W-:-:S04]  /*0460*/  IMAD.WIDE.U32 R6, R6, UR21, RZ ;  /* 0x0000001506067c25 */ /* 0x000fc8000f8e00ff */
[----:B------:R-:W-:Y:S02]  /*0470*/  IMAD.IADD R7, R7, 0x1, R3 ;  /* 0x0000000107077824 */ /* 0x000fe400078e0203 */
[----:B--2---:R-:W-:Y:S02]  /*0480*/  IMAD R3, R11, UR4, RZ ;  /* 0x000000040b037c24 */ /* 0x004fe4000f8e02ff */
[----:B------:R-:W-:-:S04]  /*0490*/  IMAD.WIDE.U32 R6, R10, UR4, R6 ;  /* 0x000000040a067c25 */ /* 0x000fc8000f8e0006 */
[----:B------:R-:W-:Y:S01]  /*04a0*/  IMAD R3, R10, UR9, R3 ;  /* 0x000000090a037c24 */ /* 0x000fe2000f8e0203 */
[----:B---3--:R-:W-:-:S03]  /*04b0*/  LEA R0, P0, R6, UR18, 0x2 ;  /* 0x0000001206007c11 */ /* 0x008fc6000f8010ff */
[----:B------:R-:W-:Y:S02]  /*04c0*/  IMAD.IADD R7, R7, 0x1, R3 ;  /* 0x0000000107077824 */ /* 0x000fe400078e0203 */
[----:B------:R-:W-:-:S03]  /*04d0*/  IMAD.MOV.U32 R3, RZ, RZ, RZ ;  /* 0x000000ffff037224 */ /* 0x000fc600078e00ff */
[----:B------:R-:W-:Y:S01]  /*04e0*/  LEA.HI.X R7, R6, UR19, R7, 0x2, P0 ;  /* 0x0000001306077c11 */ /* 0x000fe200080f1407 */
[----:B0-----:R-:W-:Y:S06]  /*04f0*/  BRA.U !UP0, `(.L_x_96) ;  /* 0x0000000108d87547 */ /* 0x001fec000b800000 */
[----:B------:R-:W-:Y:S01]  /*0500*/  UMOV UR4, URZ ;  /* 0x000000ff00047c82 */ /* 0x000fe20008000000 */
[----:B------:R-:W-:Y:S01]  /*0510*/  IMAD.MOV.U32 R6, RZ, RZ, R0 ;  /* 0x000000ffff067224 */ /* 0x000fe200078e0000 */
[----:B------:R-:W-:Y:S01]  /*0520*/  UIADD3 UR11, UPT, UPT, -UR4, UR20, URZ ;  /* 0x00000014040b7290 */ /* 0x000fe2000fffe1ff */
[----:B------:R-:W-:Y:S01]  /*0530*/  HFMA2 R0, -RZ, RZ, 0, 0 ;  /* 0x00000000ff007431 */ /* 0x000fe200000001ff */
[----:B------:R-:W-:Y:S02]  /*0540*/  UPLOP3.LUT UP0, UPT, UPT, UPT, UPT, 0x80, 0x8 ;  /* 0x000000000008789c */ /* 0x000fe40003f0f070 */
[----:B------:R-:W-:-:S09]  /*0550*/  UISETP.GT.AND UP1, UPT, UR11, 0x3, UPT ;  /* 0x000000030b00788c */ /* 0x000fd2000bf24270 */
[----:B------:R-:W-:Y:S05]  /*0560*/  BRA.U !UP1, `(.L_x_97) ;  /* 0x0000000109687547 */ /* 0x000fea000b800000 */
[----:B------:R-:W-:Y:S02]  /*0570*/  UIADD3 UR11, UPT, UPT, UR20, -0x3, URZ ;  /* 0xfffffffd140b7890 */ /* 0x000fe4000fffe0ff */
[----:B------:R-:W-:-:S11]  /*0580*/  UPLOP3.LUT UP0, UPT, UPT, UPT, UPT, 0x40, 0x4 ;  /* 0x000000000004789c */ /* 0x000fd60003f0e870 */
.L_x_98:
[----:B-1----:R-:W2:Y:S01]  /*0590*/  LDG.E R3, desc[UR12][R6.64] ;  /* 0x0000000c06037981 */ /* 0x002ea2000c1e1900 */
[----:B------:R-:W-:-:S04]  /*05a0*/  IADD3 R10, P0, PT, R6, UR15, RZ ;  /* 0x0000000f060a7c10 */ /* 0x000fc8000ff1e0ff */
[----:B------:R-:W-:Y:S01]  /*05b0*/  IADD3.X R11, PT, PT, R7, UR10, RZ, P0, !PT ;  /* 0x0000000a070b7c10 */ /* 0x000fe200087fe4ff */
[----:B--2---:R-:W-:-:S05]  /*05c0*/  FADD R3, R3, R0 ;  /* 0x0000000003037221 */ /* 0x004fca0000000000 */
[----:B------:R0:W-:Y:S04]  /*05d0*/  STG.E desc[UR12][R8.64], R3 ;  /* 0x0000000308007986 */ /* 0x0001e8000c10190c */
[----:B------:R-:W2:Y:S01]  /*05e0*/  LDG.E R0, desc[UR12][R10.64] ;  /* 0x0000000c0a007981 */ /* 0x000ea2000c1e1900 */
        /* <DEDUP_REMOVED lines=9> */
[----:B------:R2:W0:Y:S01]  /*0680*/  LDG.E R0, desc[UR12][R6.64] ;  /* 0x0000000c06007981 */ /* 0x000422000c1e1900 */
[----:B------:R-:W-:-:S04]  /*0690*/  UIADD3 UR4, UPT, UPT, UR4, 0x4, URZ ;  /* 0x0000000404047890 */ /* 0x000fc8000fffe0ff */
[----:B------:R-:W-:Y:S01]  /*06a0*/  UISETP.GE.AND UP1, UPT, UR4, UR11, UPT ;  /* 0x0000000b0400728c */ /* 0x000fe2000bf26270 */
[----:B--2---:R-:W-:-:S04]  /*06b0*/  IADD3 R6, P0, PT, R6, UR15, RZ ;  /* 0x0000000f06067c10 */ /* 0x004fc8000ff1e0ff */
[----:B------:R-:W-:Y:S01]  /*06c0*/  IADD3.X R7, PT, PT, R7, UR10, RZ, P0, !PT ;  /* 0x0000000a07077c10 */ /* 0x000fe200087fe4ff */
[----:B0-----:R-:W-:-:S04]  /*06d0*/  FADD R3, R17, R0 ;  /* 0x0000000011037221 */ /* 0x001fc80000000000 */
[----:B------:R-:W-:Y:S01]  /*06e0*/  IMAD.MOV.U32 R0, RZ, RZ, R3 ;  /* 0x000000ffff007224 */ /* 0x000fe200078e0003 */
[----:B------:R1:W-:Y:S01]  /*06f0*/  STG.E desc[UR12][R8.64], R3 ;  /* 0x0000000308007986 */ /* 0x0003e2000c10190c */
[----:B------:R-:W-:Y:S05]  /*0700*/  BRA.U !UP1, `(.L_x_98) ;  /* 0xfffffffd09a07547 */ /* 0x000fea000b83ffff */
.L_x_97:
[----:B------:R-:W-:-:S04]  /*0710*/  UIADD3 UR11, UPT, UPT, -UR4, UR20, URZ ;  /* 0x00000014040b7290 */ /* 0x000fc8000fffe1ff */
[----:B------:R-:W-:-:S09]  /*0720*/  UISETP.GT.AND UP1, UPT, UR11, 0x1, UPT ;  /* 0x000000010b00788c */ /* 0x000fd2000bf24270 */
[----:B------:R-:W-:Y:S05]  /*0730*/  BRA.U !UP1, `(.L_x_99) ;  /* 0x0000000109347547 */ /* 0x000fea000b800000 */
[----:B-1----:R-:W2:Y:S01]  /*0740*/  LDG.E R3, desc[UR12][R6.64] ;  /* 0x0000000c06037981 */ /* 0x002ea2000c1e1900 */
[----:B------:R-:W-:-:S04]  /*0750*/  IADD3 R10, P0, PT, R6, UR15, RZ ;  /* 0x0000000f060a7c10 */ /* 0x000fc8000ff1e0ff */
[----:B------:R-:W-:Y:S01]  /*0760*/  IADD3.X R11, PT, PT, R7, UR10, RZ, P0, !PT ;  /* 0x0000000a070b7c10 */ /* 0x000fe200087fe4ff */
[----:B--2---:R-:W-:-:S05]  /*0770*/  FADD R13, R0, R3 ;  /* 0x00000003000d7221 */ /* 0x004fca0000000000 */
[----:B------:R0:W-:Y:S04]  /*0780*/  STG.E desc[UR12][R8.64], R13 ;  /* 0x0000000d08007986 */ /* 0x0001e8000c10190c */
[----:B------:R-:W2:Y:S01]  /*0790*/  LDG.E R0, desc[UR12][R10.64] ;  /* 0x0000000c0a007981 */ /* 0x000ea2000c1e1900 */
[----:B------:R-:W-:Y:S01]  /*07a0*/  IADD3 R6, P0, PT, R10, UR15, RZ ;  /* 0x0000000f0a067c10 */ /* 0x000fe2000ff1e0ff */
[----:B------:R-:W-:Y:S02]  /*07b0*/  UIADD3 UR4, UPT, UPT, UR4, 0x2, URZ ;  /* 0x0000000204047890 */ /* 0x000fe4000fffe0ff */
[----:B------:R-:W-:Y:S01]  /*07c0*/  UPLOP3.LUT UP0, UPT, UPT, UPT, UPT, 0x40, 0x4 ;  /* 0x000000000004789c */ /* 0x000fe20003f0e870 */
[----:B------:R-:W-:Y:S01]  /*07d0*/  IADD3.X R7, PT, PT, R11, UR10, RZ, P0, !PT ;  /* 0x0000000a0b077c10 */ /* 0x000fe200087fe4ff */
[----:B--2---:R-:W-:-:S04]  /*07e0*/  FADD R3, R13, R0 ;  /* 0x000000000d037221 */ /* 0x004fc80000000000 */
[----:B------:R-:W-:Y:S01]  /*07f0*/  IMAD.MOV.U32 R0, RZ, RZ, R3 ;  /* 0x000000ffff007224 */ /* 0x000fe200078e0003 */
[----:B------:R0:W-:Y:S06]  /*0800*/  STG.E desc[UR12][R8.64], R3 ;  /* 0x0000000308007986 */ /* 0x0001ec000c10190c */
.L_x_99:
[----:B------:R-:W-:-:S09]  /*0810*/  UISETP.LT.OR UP0, UPT, UR4, UR20, UP0 ;  /* 0x000000140400728c */ /* 0x000fd20008701670 */
[----:B------:R-:W-:Y:S05]  /*0820*/  BRA.U !UP0, `(.L_x_96) ;  /* 0x00000001080c7547 */ /* 0x000fea000b800000 */
[----:B------:R-:W0:Y:S02]  /*0830*/  LDG.E R7, desc[UR12][R6.64] ;  /* 0x0000000c06077981 */ /* 0x000e24000c1e1900 */
[----:B01----:R-:W-:-:S05]  /*0840*/  FADD R3, R7, R0 ;  /* 0x0000000007037221 */ /* 0x003fca0000000000 */
[----:B------:R2:W-:Y:S02]  /*0850*/  STG.E desc[UR12][R8.64], R3 ;  /* 0x0000000308007986 */ /* 0x0005e4000c10190c */
.L_x_96:
[----:B------:R-:W3:Y:S01]  /*0860*/  MUFU.RCP R7, R2 ;  /* 0x0000000200077308 */ /* 0x000ee20000001000 */
[----:B------:R-:W-:Y:S07]  /*0870*/  BSSY.RECONVERGENT B0, `(.L_x_100) ;  /* 0x000000b000007945 */ /* 0x000fee0003800200 */
[----:B------:R-:W4:Y:S01]  /*0880*/  FCHK P0, R3, R2 ;  /* 0x0000000203007302 */ /* 0x000f220000000000 */
[----:B---3--:R-:W-:-:S04]  /*0890*/  FFMA R0, -R2, R7, 1 ;  /* 0x3f80000002007423 */ /* 0x008fc80000000107 */
[----:B------:R-:W-:-:S04]  /*08a0*/  FFMA R0, R7, R0, R7 ;  /* 0x0000000007007223 */ /* 0x000fc80000000007 */
[----:B------:R-:W-:-:S04]  /*08b0*/  FFMA R7, R0, R3, RZ ;  /* 0x0000000300077223 */ /* 0x000fc800000000ff */
[----:B------:R-:W-:-:S04]  /*08c0*/  FFMA R6, -R2, R7, R3 ;  /* 0x0000000702067223 */ /* 0x000fc80000000103 */
[----:B------:R-:W-:Y:S01]  /*08d0*/  FFMA R7, R0, R6, R7 ;  /* 0x0000000600077223 */ /* 0x000fe20000000007 */
[----:B----4-:R-:W-:Y:S06]  /*08e0*/  @!P0 BRA `(.L_x_101) ;  /* 0x00000000000c8947 */ /* 0x010fec0003800000 */
[----:B------:R-:W-:-:S07]  /*08f0*/  MOV R6, 0x910 ;  /* 0x0000091000067802 */ /* 0x000fce0000000f00 */
[----:B012---:R-:W-:Y:S05]  /*0900*/  CALL.REL.NOINC `($__internal_13_$__cuda_sm3x_div_rn_noftz_f32_slowpath) ;  /* 0x00000008003c7944 */ /* 0x007fea0003c00000 */
[----:B------:R-:W-:-:S07]  /*0910*/  IMAD.MOV.U32 R7, RZ, RZ, R0 ;  /* 0x000000ffff077224 */ /* 0x000fce00078e0000 */
.L_x_101:
[----:B------:R-:W-:Y:S05]  /*0920*/  BSYNC.RECONVERGENT B0 ;  /* 0x0000000000007941 */ /* 0x000fea0003800200 */
.L_x_100:
[----:B------:R-:W-:Y:S01]  /*0930*/  IADD3 R4, P0, PT, R4, UR7, RZ ;  /* 0x0000000704047c10 */ /* 0x000fe2000ff1e0ff */
[----:B------:R3:W-:Y:S04]  /*0940*/  STG.E desc[UR12][R8.64], R7 ;  /* 0x0000000708007986 */ /* 0x0007e8000c10190c */
[----:B------:R-:W-:Y:S01]  /*0950*/  IMAD.X R5, RZ, RZ, R5, P0 ;  /* 0x000000ffff057224 */ /* 0x000fe200000e0605 */
[----:B------:R-:W-:-:S04]  /*0960*/  ISETP.GE.U32.AND P0, PT, R4, UR6, PT ;  /* 0x0000000604007c0c */ /* 0x000fc8000bf06070 */
[----:B------:R-:W-:-:S13]  /*0970*/  ISETP.GE.U32.AND.EX P0, PT, R5, UR14, PT, P0 ;  /* 0x0000000e05007c0c */ /* 0x000fda000bf06100 */
[----:B---3--:R-:W-:Y:S05]  /*0980*/  @!P0 BRA `(.L_x_102) ;  /* 0xfffffff400fc8947 */ /* 0x008fea000383ffff */
[----:B------:R-:W-:Y:S05]  /*0990*/  EXIT ;  /* 0x000000000000794d */ /* 0x000fea0003800000 */
        .weak           $__internal_11_$__cuda_sm20_div_u64
        .type           $__internal_11_$__cuda_sm20_div_u64,@function
        .size           $__internal_11_$__cuda_sm20_div_u64,($__internal_12_$__cuda_sm20_rem_u64 - $__internal_11_$__cuda_sm20_div_u64)
$__internal_11_$__cuda_sm20_div_u64:
[----:B------:R-:W0:Y:S02]  /*09a0*/  LDCU UR4, c[0x0][0x384] ;  /* 0x00007080ff0477ac */ /* 0x000e240008000800 */
[----:B0-----:R-:W0:Y:S08]  /*09b0*/  I2F.U64.RP R3, UR4 ;  /* 0x0000000400037d12 */ /* 0x001e300008309000 */
[----:B0-----:R-:W0:Y:S02]  /*09c0*/  MUFU.RCP R3, R3 ;  /* 0x0000000300037308 */ /* 0x001e240000001000 */
[----:B0-----:R-:W-:-:S06]  /*09d0*/  IADD3 R6, PT, PT, R3, 0x1ffffffe, RZ ;  /* 0x1ffffffe03067810 */ /* 0x001fcc0007ffe0ff */
        /* <DEDUP_REMOVED lines=11> */
[----:B------:R-:W-:-:S04]  /*0a90*/  IMAD.HI.U32 R8, P1, R7, R11, R8 ;  /* 0x0000000b07087227 */ /* 0x000fc80007820008 */
[----:B------:R-:W-:Y:S01]  /*0aa0*/  IMAD.X R3, R3, 0x1, R7, P0 ;  /* 0x0000000103037824 */ /* 0x000fe200000e0607 */
        /* <DEDUP_REMOVED lines=26> */
[----:B------:R-:W-:-:S03]  /*0c50*/  IMAD R8, R9, UR5, R7 ;  /* 0x0000000509087c24 */ /* 0x000fc6000f8e0207 */
[----:B------:R-:W-:Y:S01]  /*0c60*/  ISETP.GE.U32.AND P0, PT, R11, UR4, PT ;  /* 0x000000040b007c0c */ /* 0x000fe2000bf06070 */
[----:B------:R-:W-:Y:S01]  /*0c70*/  IMAD R8, R3, UR4, R8 ;  /* 0x0000000403087c24 */ /* 0x000fe2000f8e0208 */
[----:B------:R-:W-:-:S03]  /*0c80*/  IADD3 R10, P2, PT, R11, -UR4, RZ ;  /* 0x800000040b0a7c10 */ /* 0x000fc6000ff5e0ff */
[----:B------:R-:W-:Y:S01]  /*0c90*/  IMAD.X R12, R5, 0x1, ~R8, P1 ;  /* 0x00000001050c7824 */ /* 0x000fe200008e0e08 */
[----:B------:R-:W-:-:S04]  /*0ca0*/  IADD3 R6, P1, PT, R9, 0x1, RZ ;  /* 0x0000000109067810 */ /* 0x000fc80007f3e0ff */
[C---:B------:R-:W-:Y:S02]  /*0cb0*/  ISETP.GE.U32.AND.EX P0, PT, R12.reuse, UR5, PT, P0 ;  /* 0x000000050c007c0c */ /* 0x040fe4000bf06100 */
[----:B------:R-:W-:Y:S02]  /*0cc0*/  IADD3.X R7, PT, PT, R12, ~UR5, RZ, P2, !PT ;  /* 0x800000050c077c10 */ /* 0x000fe400097fe4ff */
[----:B------:R-:W-:Y:S02]  /*0cd0*/  IADD3.X R8, PT, PT, RZ, R3, RZ, P1, !PT ;  /* 0x00000003ff087210 */ /* 0x000fe40000ffe4ff */
[----:B------:R-:W-:Y:S02]  /*0ce0*/  SEL R6, R6, R9, P0 ;  /* 0x0000000906067207 */ /* 0x000fe40000000000 */
[----:B------:R-:W-:Y:S02]  /*0cf0*/  SEL R10, R10, R11, P0 ;  /* 0x0000000b0a0a7207 */ /* 0x000fe40000000000 */
[----:B------:R-:W-:-:S02]  /*0d00*/  SEL R9, R7, R12, P0 ;  /* 0x0000000c07097207 */ /* 0x000fc40000000000 */
[----:B------:R-:W-:Y:S02]  /*0d10*/  SEL R7, R8, R3, P0 ;  /* 0x0000000308077207 */ /* 0x000fe40000000000 */
[----:B------:R-:W-:Y:S02]  /*0d20*/  IADD3 R3, P2, PT, R6, 0x1, RZ ;  /* 0x0000000106037810 */ /* 0x000fe40007f5e0ff */
[----:B------:R-:W-:Y:S02]  /*0d30*/  ISETP.GE.U32.AND P0, PT, R10, UR4, PT ;  /* 0x000000040a007c0c */ /* 0x000fe4000bf06070 */
[----:B------:R-:W-:Y:S01]  /*0d40*/  ISETP.NE.U32.AND P1, PT, RZ, UR4, PT ;  /* 0x00000004ff007c0c */ /* 0x000fe2000bf25070 */
[----:B------:R-:W-:Y:S01]  /*0d50*/  IMAD.X R8, RZ, RZ, R7, P2 ;  /* 0x000000ffff087224 */ /* 0x000fe200010e0607 */
[----:B------:R-:W-:Y:S02]  /*0d60*/  ISETP.GE.U32.AND.EX P0, PT, R9, UR5, PT, P0 ;  /* 0x0000000509007c0c */ /* 0x000fe4000bf06100 */
[----:B------:R-:W-:-:S02]  /*0d70*/  ISETP.NE.AND.EX P1, PT, RZ, UR5, PT, P1 ;  /* 0x00000005ff007c0c */ /* 0x000fc4000bf25310 */
[----:B------:R-:W-:Y:S01]  /*0d80*/  SEL R3, R3, R6, P0 ;  /* 0x0000000603037207 */ /* 0x000fe20000000000 */
[----:B------:R-:W-:Y:S01]  /*0d90*/  IMAD.MOV.U32 R6, RZ, RZ, R0 ;  /* 0x000000ffff067224 */ /* 0x000fe200078e0000 */
[----:B------:R-:W-:Y:S01]  /*0da0*/  SEL R8, R8, R7, P0 ;  /* 0x0000000708087207 */ /* 0x000fe20000000000 */
[----:B------:R-:W-:Y:S01]  /*0db0*/  IMAD.MOV.U32 R7, RZ, RZ, 0x0 ;  /* 0x00000000ff077424 */ /* 0x000fe200078e00ff */
[----:B------:R-:W-:Y:S02]  /*0dc0*/  SEL R3, R3, 0xffffffff, P1 ;  /* 0xffffffff03037807 */ /* 0x000fe40000800000 */
[----:B------:R-:W-:Y:S01]  /*0dd0*/  SEL R8, R8, 0xffffffff, P1 ;  /* 0xffffffff08087807 */ /* 0x000fe20000800000 */
[----:B------:R-:W-:Y:S06]  /*0de0*/  RET.REL.NODEC R6 `(_ZN6caffe275_GLOBAL__N__51_tmpxft_00006b14_00000000_7_instance_norm_op_cpp1_ii_3a5338cc22InstanceNormMeanKernelEiiiiiiPKfPf) ;  /* 0xfffffff006847950 */ /* 0x000fec0003c3ffff */
        .weak           $__internal_12_$__cuda_sm20_rem_u64
        .type           $__internal_12_$__cuda_sm20_rem_u64,@function
        .size           $__internal_12_$__cuda_sm20_rem_u64,($__internal_13_$__cuda_sm3x_div_rn_noftz_f32_slowpath - $__internal_12_$__cuda_sm20_rem_u64)
$__internal_12_$__cuda_sm20_rem_u64:
        /* <DEDUP_REMOVED lines=28> */
[----:B------:R-:W-:Y:S02]  /*0fb0*/  HFMA2 R9, -RZ, RZ, 0, 0 ;  /* 0x00000000ff097431 */ /* 0x000fe400000001ff */
[----:B------:R-:W-:Y:S01]  /*0fc0*/  IMAD.HI.U32 R8, R3, R8, RZ ;  /* 0x0000000803087227 */ /* 0x000fe200078e00ff */
[----:B------:R-:W-:-:S03]  /*0fd0*/  IADD3 R11, P2, PT, R12, R11, RZ ;  /* 0x0000000b0c0b7210 */ /* 0x000fc60007f5e0ff */
        /* <DEDUP_REMOVED lines=26> */
[----:B------:R-:W-:Y:S01]  /*1180*/  SEL R11, R11, R8, P0 ;  /* 0x000000080b0b7207 */ /* 0x000fe20000000000 */
[----:B------:R-:W-:Y:S01]  /*1190*/  IMAD.MOV.U32 R8, RZ, RZ, R0 ;  /* 0x000000ffff087224 */ /* 0x000fe200078e0000 */
[----:B------:R-:W-:Y:S02]  /*11a0*/  MOV R9, 0x0 ;  /* 0x0000000000097802 */ /* 0x000fe40000000f00 */
[----:B------:R-:W-:-:S02]  /*11b0*/  ISETP.NE.AND.EX P1, PT, RZ, UR5, PT, P1 ;  /* 0x00000005ff007c0c */ /* 0x000fc4000bf25310 */
[----:B------:R-:W-:Y:S02]  /*11c0*/  SEL R10, R10, R3, P0 ;  /* 0x000000030a0a7207 */ /* 0x000fe40000000000 */
[----:B------:R-:W-:Y:S02]  /*11d0*/  SEL R11, R11, 0xffffffff, P1 ;  /* 0xffffffff0b0b7807 */ /* 0x000fe40000800000 */
[----:B------:R-:W-:Y:S01]  /*11e0*/  SEL R10, R10, 0xffffffff, P1 ;  /* 0xffffffff0a0a7807 */ /* 0x000fe20000800000 */
[----:B------:R-:W-:Y:S06]  /*11f0*/  RET.REL.NODEC R8 `(_ZN6caffe275_GLOBAL__N__51_tmpxft_00006b14_00000000_7_instance_norm_op_cpp1_ii_3a5338cc22InstanceNormMeanKernelEiiiiiiPKfPf) ;  /* 0xffffffec08807950 */ /* 0x000fec0003c3ffff */
        .weak           $__internal_13_$__cuda_sm3x_div_rn_noftz_f32_slowpath
        .type           $__internal_13_$__cuda_sm3x_div_rn_noftz_f32_slowpath,@function
        .size           $__internal_13_$__cuda_sm3x_div_rn_noftz_f32_slowpath,(.L_x_128 - $__internal_13_$__cuda_sm3x_div_rn_noftz_f32_slowpath)
$__internal_13_$__cuda_sm3x_div_rn_noftz_f32_slowpath:
[--C-:B------:R-:W-:Y:S01]  /*1200*/  SHF.R.U32.HI R7, RZ, 0x17, R2.reuse ;  /* 0x00000017ff077819 */ /* 0x100fe20000011602 */
[----:B------:R-:W-:Y:S01]  /*1210*/  BSSY.RECONVERGENT B1, `(.L_x_103) ;  /* 0x0000064000017945 */ /* 0x000fe20003800200 */
[----:B------:R-:W-:Y:S01]  /*1220*/  SHF.R.U32.HI R0, RZ, 0x17, R3 ;  /* 0x00000017ff007819 */ /* 0x000fe20000011603 */
[----:B------:R-:W-:Y:S01]  /*1230*/  IMAD.MOV.U32 R12, RZ, RZ, R2 ;  /* 0x000000ffff0c7224 */ /* 0x000fe200078e0002 */
[----:B------:R-:W-:Y:S02]  /*1240*/  LOP3.LUT R10, R7, 0xff, RZ, 0xc0, !PT ;  /* 0x000000ff070a7812 */ /* 0x000fe400078ec0ff */
[----:B------:R-:W-:-:S03]  /*1250*/  LOP3.LUT R14, R0, 0xff, RZ, 0xc0, !PT ;  /* 0x000000ff000e7812 */ /* 0x000fc600078ec0ff */
[----:B------:R-:W-:Y:S02]  /*1260*/  VIADD R11, R10, 0xffffffff ;  /* 0xffffffff0a0b7836 */ /* 0x000fe40000000000 */
[----:B------:R-:W-:-:S03]  /*1270*/  VIADD R13, R14, 0xffffffff ;  /* 0xffffffff0e0d7836 */ /* 0x000fc60000000000 */
        /* <DEDUP_REMOVED lines=28> */
.L_x_104:
[----:B------:R-:W-:Y:S01]  /*1440*/  LEA R11, R10, 0xc0800000, 0x17 ;  /* 0xc08000000a0b7811 */ /* 0x000fe200078eb8ff */
[----:B------:R-:W-:Y:S04]  /*1450*/  BSSY.RECONVERGENT B2, `(.L_x_109) ;  /* 0x0000036000027945 */ /* 0x000fe80003800200 */
[----:B------:R-:W-:Y:S01]  /*1460*/  IMAD.IADD R12, R12, 0x1, -R11 ;  /* 0x000000010c0c7824 */ /* 0x000fe200078e0a0b */
[----:B------:R-:W-:-:S03]  /*1470*/  IADD3 R11, PT, PT, R14, -0x7f, RZ ;  /* 0xffffff810e0b7810 */ /* 0x000fc60007ffe0ff */
        /* <DEDUP_REMOVED lines=14> */
[----:B------:R-:W-:-:S04]  /*1560*/  IMAD.IADD R11, R3, 0x1, R10 ;  /* 0x00000001030b7824 */ /* 0x000fc800078e020a */
        /* <DEDUP_REMOVED lines=16> */
[----:B------:R-:W-:Y:S02]  /*1670*/  ISETP.NE.AND P1, PT, R11, RZ, PT ;  /* 0x000000ff0b00720c */ /* 0x000fe40003f25270 */
[----:B------:R-:W-:-:S02]  /*1680*/  LOP3.LUT R7, R7, 0x800000, RZ, 0xfc, !PT ;  /* 0x0080000007077812 */ /* 0x000fc400078efcff */
[----:B------:R-:W-:Y:S02]  /*1690*/  IADD3 R11, PT, PT, -R11, RZ, RZ ;  /* 0x000000ff0b0b7210 */ /* 0x000fe40007ffe1ff */
[----:B------:R-:W-:Y:S02]  /*16a0*/  SHF.L.U32 R12, R7, R12, RZ ;  /* 0x0000000c070c7219 */ /* 0x000fe400000006ff */
[----:B------:R-:W-:Y:S02]  /*16b0*/  FSETP.NEU.FTZ.AND P0, PT, R3, R10, PT ;  /* 0x0000000a0300720b */ /* 0x000fe40003f1d000 */
[----:B------:R-:W-:Y:S02]  /*16c0*/  SEL R10, R11, RZ, P2 ;  /* 0x000000ff0b0a7207 */ /* 0x000fe40001000000 */
[----:B------:R-:W-:Y:S02]  /*16d0*/  ISETP.NE.AND P1, PT, R12, RZ, P1 ;  /* 0x000000ff0c00720c */ /* 0x000fe40000f25270 */
[----:B------:R-:W-:-:S02]  /*16e0*/  SHF.R.U32.HI R10, RZ, R10, R7 ;  /* 0x0000000aff0a7219 */ /* 0x000fc40000011607 */
[----:B------:R-:W-:Y:S02]  /*16f0*/  PLOP3.LUT P0, PT, P0, P1, PT, 0xf8, 0x8f ;  /* 0x00000000008f781c */ /* 0x000fe40000703f70 */
[----:B------:R-:W-:Y:S02]  /*1700*/  SHF.R.U32.HI R12, RZ, 0x1, R10 ;  /* 0x00000001ff0c7819 */ /* 0x000fe4000001160a */
[----:B------:R-:W-:-:S04]  /*1710*/  SEL R3, RZ, 0x1, !P0 ;  /* 0x00000001ff037807 */ /* 0x000fc80004000000 */
[----:B------:R-:W-:-:S04]  /*1720*/  LOP3.LUT R3, R3, 0x1, R12, 0xf8, !PT ;  /* 0x0000000103037812 */ /* 0x000fc800078ef80c */
[----:B------:R-:W-:-:S05]  /*1730*/  LOP3.LUT R3, R3, R10, RZ, 0xc0, !PT ;  /* 0x0000000a03037212 */ /* 0x000fca00078ec0ff */
[----:B------:R-:W-:-:S05]  /*1740*/  IMAD.IADD R3, R12, 0x1, R3 ;  /* 0x000000010c037824 */ /* 0x000fca00078e0203 */
[----:B------:R-:W-:Y:S01]  /*1750*/  LOP3.LUT R0, R3, R0, RZ, 0xfc, !PT ;  /* 0x0000000003007212 */ /* 0x000fe200078efcff */
[----:B------:R-:W-:Y:S06]  /*1760*/  BRA `(.L_x_112) ;  /* 0x0000000000107947 */ /* 0x000fec0003800000 */
.L_x_111:
[----:B------:R-:W-:-:S04]  /*1770*/  LOP3.LUT R0, R0, 0x80000000, RZ, 0xc0, !PT ;  /* 0x8000000000007812 */ /* 0x000fc800078ec0ff */
[----:B------:R-:W-:Y:S01]  /*1780*/  LOP3.LUT R0, R0, 0x7f800000, RZ, 0xfc, !PT ;  /* 0x7f80000000007812 */ /* 0x000fe200078efcff */
[----:B------:R-:W-:Y:S06]  /*1790*/  BRA `(.L_x_112) ;  /* 0x0000000000047947 */ /* 0x000fec0003800000 */
.L_x_110:
[----:B------:R-:W-:-:S07]  /*17a0*/  IMAD R0, R10, 0x800000, R0 ;  /* 0x008000000a007824 */ /* 0x000fce00078e0200 */
.L_x_112:
[----:B------:R-:W-:Y:S05]  /*17b0*/  BSYNC.RECONVERGENT B2 ;  /* 0x0000000000027941 */ /* 0x000fea0003800200 */
.L_x_109:
[----:B------:R-:W-:Y:S05]  /*17c0*/  BRA `(.L_x_113) ;  /* 0x0000000000207947 */ /* 0x000fea0003800000 */
.L_x_108:
[----:B------:R-:W-:-:S04]  /*17d0*/  LOP3.LUT R0, R12, 0x80000000, R3, 0x48, !PT ;  /* 0x800000000c007812 */ /* 0x000fc800078e4803 */
[----:B------:R-:W-:Y:S01]  /*17e0*/  LOP3.LUT R0, R0, 0x7f800000, RZ, 0xfc, !PT ;  /* 0x7f80000000007812 */ /* 0x000fe200078efcff */
[----:B------:R-:W-:Y:S06]  /*17f0*/  BRA `(.L_x_113) ;  /* 0x0000000000147947 */ /* 0x000fec0003800000 */
.L_x_107:
[----:B------:R-:W-:Y:S01]  /*1800*/  LOP3.LUT R0, R12, 0x80000000, R3, 0x48, !PT ;  /* 0x800000000c007812 */ /* 0x000fe200078e4803 */
[----:B------:R-:W-:Y:S06]  /*1810*/  BRA `(.L_x_113) ;  /* 0x00000000000c7947 */ /* 0x000fec0003800000 */
.L_x_106:
[----:B------:R-:W0:Y:S01]  /*1820*/  MUFU.RSQ R0, -QNAN ;  /* 0xffc0000000007908 */ /* 0x000e220000001400 */
[----:B------:R-:W-:Y:S05]  /*1830*/  BRA `(.L_x_113) ;  /* 0x0000000000047947 */ /* 0x000fea0003800000 */
.L_x_105:
[----:B------:R-:W-:-:S07]  /*1840*/  FADD.FTZ R0, R3, R0 ;  /* 0x0000000003007221 */ /* 0x000fce0000010000 */
.L_x_113:
[----:B------:R-:W-:Y:S05]  /*1850*/  BSYNC.RECONVERGENT B1 ;  /* 0x0000000000017941 */ /* 0x000fea0003800200 */
.L_x_103:
[----:B------:R-:W-:-:S04]  /*1860*/  IMAD.MOV.U32 R7, RZ, RZ, 0x0 ;  /* 0x00000000ff077424 */ /* 0x000fc800078e00ff */
[----:B0-----:R-:W-:Y:S05]  /*1870*/  RET.REL.NODEC R6 `(_ZN6caffe275_GLOBAL__N__51_tmpxft_00006b14_00000000_7_instance_norm_op_cpp1_ii_3a5338cc22InstanceNormMeanKernelEiiiiiiPKfPf) ;  /* 0xffffffe406e07950 */ /* 0x001fea0003c3ffff */
.L_x_114:
        /* <DEDUP_REMOVED lines=16> */
.L_x_128:


//--------------------- .nv.shared.reserved.0     --------------------------
	.section	.nv.shared.reserved.0,"aw",@nobits
	.weak		__nv_reservedSMEM_offset_0_alias
	.size		__nv_reservedSMEM_offset_0_alias, 0, 64
	.other		__nv_reservedSMEM_offset_0_alias,@"STO_CUDA_RESERVED_SHARED STV_DEFAULT"
__nv_reservedSMEM_offset_0_alias:
	.zero		0
	.zero		64


//--------------------- .nv.global                --------------------------
	.section	.nv.global,"aw",@nobits
	.align	8
.nv.global:
	.type		_ZTVN10__cxxabiv120__function_type_infoE,@object
	.size		_ZTVN10__cxxabiv120__function_type_infoE,(_ZTVN10__cxxabiv120__si_class_type_infoE - _ZTVN10__cxxabiv120__function_type_infoE)
_ZTVN10__cxxabiv120__function_type_infoE:
	.zero		8
	.type		_ZTVN10__cxxabiv120__si_class_type_infoE,@object
	.size		_ZTVN10__cxxabiv120__si_class_type_infoE,(_ZTTNSt7__cxx1119basic_ostringstreamIcSt11char_traitsIcESaIcEEE - _ZTVN10__cxxabiv120__si_class_type_infoE)
_ZTVN10__cxxabiv120__si_class_type_infoE:
	.zero		8
	.type		_ZTTNSt7__cxx1119basic_ostringstreamIcSt11char_traitsIcESaIcEEE,@object
	.size		_ZTTNSt7__cxx1119basic_ostringstreamIcSt11char_traitsIcESaIcEEE,(_ZTVN10__cxxabiv117__class_type_infoE - _ZTTNSt7__cxx1119basic_ostringstreamIcSt11char_traitsIcESaIcEEE)
_ZTTNSt7__cxx1119basic_ostringstreamIcSt11char_traitsIcESaIcEEE:
	.zero		8
	.type		_ZTVN10__cxxabiv117__class_type_infoE,@object
	.size		_ZTVN10__cxxabiv117__class_type_infoE,(_ZTTSo - _ZTVN10__cxxabiv117__class_type_infoE)
_ZTVN10__cxxabiv117__class_type_infoE:
	.zero		8
	.type		_ZTTSo,@object
	.size		_ZTTSo,(_ZTVN10__cxxabiv119__pointer_type_infoE - _ZTTSo)
_ZTTSo:
	.zero		8
	.type		_ZTVN10__cxxabiv119__pointer_type_infoE,@object
	.size		_ZTVN10__cxxabiv119__pointer_type_infoE,(_ZTVSt9basic_iosIcSt11char_traitsIcEE - _ZTVN10__cxxabiv119__pointer_type_infoE)
_ZTVN10__cxxabiv119__pointer_type_infoE:
	.zero		8
	.type		_ZTVSt9basic_iosIcSt11char_traitsIcEE,@object
	.size		_ZTVSt9basic_iosIcSt11char_traitsIcEE,(_ZTVN3c105ErrorE - _ZTVSt9basic_iosIcSt11char_traitsIcEE)
_ZTVSt9basic_iosIcSt11char_traitsIcEE:
	.zero		32
	.type		_ZTVN3c105ErrorE,@object
	.size		_ZTVN3c105ErrorE,(_ZTVN3c1011StorageImplE - _ZTVN3c105ErrorE)
_ZTVN3c105ErrorE:
	.zero		40
	.type		_ZTVN3c1011StorageImplE,@object
	.size		_ZTVN3c1011StorageImplE,(_ZTVN3c1020intrusive_ptr_targetE - _ZTVN3c1011StorageImplE)
_ZTVN3c1011StorageImplE:
	.zero		40
	.type		_ZTVN3c1020intrusive_ptr_targetE,@object
	.size		_ZTVN3c1020intrusive_ptr_targetE,(_ZTVSt9exception - _ZTVN3c1020intrusive_ptr_targetE)
_ZTVN3c1020intrusive_ptr_targetE:
	.zero		40
	.type		_ZTVSt9exception,@object
	.size		_ZTVSt9exception,(_ZTVSt15basic_streambufIcSt11char_traitsIcEE - _ZTVSt9exception)
_ZTVSt9exception:
	.zero		40
	.type		_ZTVSt15basic_streambufIcSt11char_traitsIcEE,@object
	.size		_ZTVSt15basic_streambufIcSt11char_traitsIcEE,(_ZTVNSt7__cxx1115basic_stringbufIcSt11char_traitsIcESaIcEEE - _ZTVSt15basic_streambufIcSt11char_traitsIcEE)
_ZTVSt15basic_streambufIcSt11char_traitsIcEE:
	.zero		128
	.type		_ZTVNSt7__cxx1115basic_stringbufIcSt11char_traitsIcESaIcEEE,@object
	.size		_ZTVNSt7__cxx1115basic_stringbufIcSt11char_traitsIcESaIcEEE,(_ZTVN6caffe214InstanceNormOpIfNS_11CUDAContextEEE - _ZTVNSt7__cxx1115basic_stringbufIcSt11char_traitsIcESaIcEEE)
_ZTVNSt7__cxx1115basic_stringbufIcSt11char_traitsIcESaIcEEE:
	.zero		128
	.type		_ZTVN6caffe214InstanceNormOpIfNS_11CUDAContextEEE,@object
	.size		_ZTVN6caffe214InstanceNormOpIfNS_11CUDAContextEEE,(_ZTVN6caffe222InstanceNormGradientOpIfNS_11CUDAContextEEE - _ZTVN6caffe214InstanceNormOpIfNS_11CUDAContextEEE)
_ZTVN6caffe214InstanceNormOpIfNS_11CUDAContextEEE:
	.zero		136
	.type		_ZTVN6caffe222InstanceNormGradientOpIfNS_11CUDAContextEEE,@object
	.size		_ZTVN6caffe222InstanceNormGradientOpIfNS_11CUDAContextEEE,(_ZTVN6caffe28OperatorINS_11CUDAContextEEE - _ZTVN6caffe222InstanceNormGradientOpIfNS_11CUDAContextEEE)
_ZTVN6caffe222InstanceNormGradientOpIfNS_11CUDAContextEEE:
	.zero		136
	.type		_ZTVN6caffe28OperatorINS_11CUDAContextEEE,@object
	.size		_ZTVN6caffe28OperatorINS_11CUDAContextEEE,(.L_13 - _ZTVN6caffe28OperatorINS_11CUDAContextEEE)
_ZTVN6caffe28OperatorINS_11CUDAContextEEE:
	.zero		136
.L_13:


//--------------------- .nv.constant0._ZN6caffe275_GLOBAL__N__51_tmpxft_00006b14_00000000_7_instance_norm_op_cpp1_ii_3a5338cc35InstanceNormScaleBiasGradientKernelEiiiiiiPKfS2_S2_S2_PfS3_ --------------------------
	.section	.nv.constant0._ZN6caffe275_GLOBAL__N__51_tmpxft_00006b14_00000000_7_instance_norm_op_cpp1_ii_3a5338cc35InstanceNormScaleBiasGradientKernelEiiiiiiPKfS2_S2_S2_PfS3_,"a",@progbits
	.sectionflags	@""
	.align	4
.nv.constant0._ZN6caffe275_GLOBAL__N__51_tmpxft_00006b14_00000000_7_instance_norm_op_cpp1_ii_3a5338cc35InstanceNormScaleBiasGradientKernelEiiiiiiPKfS2_S2_S2_PfS3_:
	.zero		968


//--------------------- .nv.constant0._ZN6caffe275_GLOBAL__N__51_tmpxft_00006b14_00000000_7_instance_norm_op_cpp1_ii_3a5338cc26InstanceNormGradientKernelEiiiiiiPKfS2_S2_S2_S2_S2_Pf --------------------------
	.section	.nv.constant0._ZN6caffe275_GLOBAL__N__51_tmpxft_00006b14_00000000_7_instance_norm_op_cpp1_ii_3a5338cc26InstanceNormGradientKernelEiiiiiiPKfS2_S2_S2_S2_S2_Pf,"a",@progbits
	.sectionflags	@""
	.align	4
.nv.constant0._ZN6caffe275_GLOBAL__N__51_tmpxft_00006b14_00000000_7_instance_norm_op_cpp1_ii_3a5338cc26InstanceNormGradientKernelEiiiiiiPKfS2_S2_S2_S2_S2_Pf:
	.zero		976


//--------------------- .nv.constant0._ZN6caffe275_GLOBAL__N__51_tmpxft_00006b14_00000000_7_instance_norm_op_cpp1_ii_3a5338cc18InstanceNormKernelEiiiiiiPKfS2_S2_S2_S2_Pf --------------------------
	.section	.nv.constant0._ZN6caffe275_GLOBAL__N__51_tmpxft_00006b14_00000000_7_instance_norm_op_cpp1_ii_3a5338cc18InstanceNormKernelEiiiiiiPKfS2_S2_S2_S2_Pf,"a",@progbits
	.sectionflags	@""
	.align	4
.nv.constant0._ZN6caffe275_GLOBAL__N__51_tmpxft_00006b14_00000000_7_instance_norm_op_cpp1_ii_3a5338cc18InstanceNormKernelEiiiiiiPKfS2_S2_S2_S2_Pf:
	.zero		968


//--------------------- .nv.constant0._ZN6caffe275_GLOBAL__N__51_tmpxft_00006b14_00000000_7_instance_norm_op_cpp1_ii_3a5338cc26InstanceNormInvStdevKernelEiiiiiifPKfS2_Pf --------------------------
	.section	.nv.constant0._ZN6caffe275_GLOBAL__N__51_tmpxft_00006b14_00000000_7_instance_norm_op_cpp1_ii_3a5338cc26InstanceNormInvStdevKernelEiiiiiifPKfS2_Pf,"a",@progbits
	.sectionflags	@""
	.align	4
.nv.constant0._ZN6caffe275_GLOBAL__N__51_tmpxft_00006b14_00000000_7_instance_norm_op_cpp1_ii_3a5338cc26InstanceNormInvStdevKernelEiiiiiifPKfS2_Pf:
	.zero		952


//--------------------- .nv.constant0._ZN6caffe275_GLOBAL__N__51_tmpxft_00006b14_00000000_7_instance_norm_op_cpp1_ii_3a5338cc22InstanceNormMeanKernelEiiiiiiPKfPf --------------------------
	.section	.nv.constant0._ZN6caffe275_GLOBAL__N__51_tmpxft_00006b14_00000000_7_instance_norm_op_cpp1_ii_3a5338cc22InstanceNormMeanKernelEiiiiiiPKfPf,"a",@progbits
	.sectionflags	@""
	.align	4
.nv.constant0._ZN6caffe275_GLOBAL__N__51_tmpxft_00006b14_00000000_7_instance_norm_op_cpp1_ii_3a5338cc22InstanceNormMeanKernelEiiiiiiPKfPf:
	.zero		936


//--------------------- SYMBOLS --------------------------

	.type		.nv.reservedSmem.offset0,@object
	.size		.nv.reservedSmem.offset0,0x4
